//
// Generated by NVIDIA NVVM Compiler
//
// Compiler Build ID: CL-36424714
// Cuda compilation tools, release 13.0, V13.0.88
// Based on NVVM 20.0.0
//

.version 9.0
.target sm_100
.address_size 64

	// .globl	_Z22DeviceMatrixVectorMultPdS_S_i

.visible .entry _Z22DeviceMatrixVectorMultPdS_S_i(
	.param .u64 .ptr .align 1 _Z22DeviceMatrixVectorMultPdS_S_i_param_0,
	.param .u64 .ptr .align 1 _Z22DeviceMatrixVectorMultPdS_S_i_param_1,
	.param .u64 .ptr .align 1 _Z22DeviceMatrixVectorMultPdS_S_i_param_2,
	.param .u32 _Z22DeviceMatrixVectorMultPdS_S_i_param_3
)
{
	.reg .pred 	%p<10>;
	.reg .b32 	%r<28>;
	.reg .b64 	%rd<47>;
	.reg .b64 	%fd<112>;

	ld.param.u64 	%rd15, [_Z22DeviceMatrixVectorMultPdS_S_i_param_0];
	ld.param.u64 	%rd16, [_Z22DeviceMatrixVectorMultPdS_S_i_param_1];
	ld.param.u64 	%rd17, [_Z22DeviceMatrixVectorMultPdS_S_i_param_2];
	ld.param.u32 	%r18, [_Z22DeviceMatrixVectorMultPdS_S_i_param_3];
	cvta.to.global.u64 	%rd1, %rd17;
	cvta.to.global.u64 	%rd2, %rd16;
	mov.u32 	%r1, %tid.x;
	setp.lt.s32 	%p1, %r18, 1;
	mov.f64 	%fd111, 0d0000000000000000;
	@%p1 bra 	$L__BB0_13;
	mul.lo.s32 	%r2, %r18, %r1;
	and.b32  	%r3, %r18, 15;
	setp.lt.u32 	%p2, %r18, 16;
	mov.b32 	%r25, 0;
	mov.f64 	%fd111, 0d0000000000000000;
	@%p2 bra 	$L__BB0_4;
	and.b32  	%r25, %r18, 2147483632;
	neg.s32 	%r23, %r25;
	mul.wide.u32 	%rd18, %r2, 8;
	add.s64 	%rd19, %rd18, %rd2;
	add.s64 	%rd44, %rd19, 64;
	add.s64 	%rd43, %rd1, 64;
	mov.f64 	%fd111, 0d0000000000000000;
$L__BB0_3:
	.pragma "nounroll";
	ld.global.f64 	%fd18, [%rd44+-64];
	ld.global.f64 	%fd19, [%rd43+-64];
	fma.rn.f64 	%fd20, %fd18, %fd19, %fd111;
	ld.global.f64 	%fd21, [%rd44+-56];
	ld.global.f64 	%fd22, [%rd43+-56];
	fma.rn.f64 	%fd23, %fd21, %fd22, %fd20;
	ld.global.f64 	%fd24, [%rd44+-48];
	ld.global.f64 	%fd25, [%rd43+-48];
	fma.rn.f64 	%fd26, %fd24, %fd25, %fd23;
	ld.global.f64 	%fd27, [%rd44+-40];
	ld.global.f64 	%fd28, [%rd43+-40];
	fma.rn.f64 	%fd29, %fd27, %fd28, %fd26;
	ld.global.f64 	%fd30, [%rd44+-32];
	ld.global.f64 	%fd31, [%rd43+-32];
	fma.rn.f64 	%fd32, %fd30, %fd31, %fd29;
	ld.global.f64 	%fd33, [%rd44+-24];
	ld.global.f64 	%fd34, [%rd43+-24];
	fma.rn.f64 	%fd35, %fd33, %fd34, %fd32;
	ld.global.f64 	%fd36, [%rd44+-16];
	ld.global.f64 	%fd37, [%rd43+-16];
	fma.rn.f64 	%fd38, %fd36, %fd37, %fd35;
	ld.global.f64 	%fd39, [%rd44+-8];
	ld.global.f64 	%fd40, [%rd43+-8];
	fma.rn.f64 	%fd41, %fd39, %fd40, %fd38;
	ld.global.f64 	%fd42, [%rd44];
	ld.global.f64 	%fd43, [%rd43];
	fma.rn.f64 	%fd44, %fd42, %fd43, %fd41;
	ld.global.f64 	%fd45, [%rd44+8];
	ld.global.f64 	%fd46, [%rd43+8];
	fma.rn.f64 	%fd47, %fd45, %fd46, %fd44;
	ld.global.f64 	%fd48, [%rd44+16];
	ld.global.f64 	%fd49, [%rd43+16];
	fma.rn.f64 	%fd50, %fd48, %fd49, %fd47;
	ld.global.f64 	%fd51, [%rd44+24];
	ld.global.f64 	%fd52, [%rd43+24];
	fma.rn.f64 	%fd53, %fd51, %fd52, %fd50;
	ld.global.f64 	%fd54, [%rd44+32];
	ld.global.f64 	%fd55, [%rd43+32];
	fma.rn.f64 	%fd56, %fd54, %fd55, %fd53;
	ld.global.f64 	%fd57, [%rd44+40];
	ld.global.f64 	%fd58, [%rd43+40];
	fma.rn.f64 	%fd59, %fd57, %fd58, %fd56;
	ld.global.f64 	%fd60, [%rd44+48];
	ld.global.f64 	%fd61, [%rd43+48];
	fma.rn.f64 	%fd62, %fd60, %fd61, %fd59;
	ld.global.f64 	%fd63, [%rd44+56];
	ld.global.f64 	%fd64, [%rd43+56];
	fma.rn.f64 	%fd111, %fd63, %fd64, %fd62;
	add.s32 	%r23, %r23, 16;
	add.s64 	%rd44, %rd44, 128;
	add.s64 	%rd43, %rd43, 128;
	setp.ne.s32 	%p3, %r23, 0;
	@%p3 bra 	$L__BB0_3;
$L__BB0_4:
	setp.eq.s32 	%p4, %r3, 0;
	@%p4 bra 	$L__BB0_13;
	and.b32  	%r9, %r18, 7;
	setp.lt.u32 	%p5, %r3, 8;
	@%p5 bra 	$L__BB0_7;
	add.s32 	%r20, %r25, %r2;
	mul.wide.u32 	%rd20, %r20, 8;
	add.s64 	%rd21, %rd2, %rd20;
	ld.global.f64 	%fd66, [%rd21];
	cvt.u64.u32 	%rd22, %r25;
	mul.wide.u32 	%rd23, %r25, 8;
	add.s64 	%rd24, %rd1, %rd23;
	ld.global.f64 	%fd67, [%rd24];
	fma.rn.f64 	%fd68, %fd66, %fd67, %fd111;
	cvt.u64.u32 	%rd25, %r2;
	add.s64 	%rd26, %rd22, %rd25;
	shl.b64 	%rd27, %rd26, 3;
	add.s64 	%rd28, %rd2, %rd27;
	ld.global.f64 	%fd69, [%rd28+8];
	ld.global.f64 	%fd70, [%rd24+8];
	fma.rn.f64 	%fd71, %fd69, %fd70, %fd68;
	ld.global.f64 	%fd72, [%rd28+16];
	ld.global.f64 	%fd73, [%rd24+16];
	fma.rn.f64 	%fd74, %fd72, %fd73, %fd71;
	ld.global.f64 	%fd75, [%rd28+24];
	ld.global.f64 	%fd76, [%rd24+24];
	fma.rn.f64 	%fd77, %fd75, %fd76, %fd74;
	ld.global.f64 	%fd78, [%rd28+32];
	ld.global.f64 	%fd79, [%rd24+32];
	fma.rn.f64 	%fd80, %fd78, %fd79, %fd77;
	ld.global.f64 	%fd81, [%rd28+40];
	ld.global.f64 	%fd82, [%rd24+40];
	fma.rn.f64 	%fd83, %fd81, %fd82, %fd80;
	ld.global.f64 	%fd84, [%rd28+48];
	ld.global.f64 	%fd85, [%rd24+48];
	fma.rn.f64 	%fd86, %fd84, %fd85, %fd83;
	ld.global.f64 	%fd87, [%rd28+56];
	ld.global.f64 	%fd88, [%rd24+56];
	fma.rn.f64 	%fd111, %fd87, %fd88, %fd86;
	add.s32 	%r25, %r25, 8;
$L__BB0_7:
	setp.eq.s32 	%p6, %r9, 0;
	@%p6 bra 	$L__BB0_13;
	and.b32  	%r12, %r18, 3;
	setp.lt.u32 	%p7, %r9, 4;
	@%p7 bra 	$L__BB0_10;
	add.s32 	%r21, %r25, %r2;
	mul.wide.u32 	%rd29, %r21, 8;
	add.s64 	%rd30, %rd2, %rd29;
	ld.global.f64 	%fd90, [%rd30];
	cvt.u64.u32 	%rd31, %r25;
	mul.wide.u32 	%rd32, %r25, 8;
	add.s64 	%rd33, %rd1, %rd32;
	ld.global.f64 	%fd91, [%rd33];
	fma.rn.f64 	%fd92, %fd90, %fd91, %fd111;
	cvt.u64.u32 	%rd34, %r2;
	add.s64 	%rd35, %rd31, %rd34;
	shl.b64 	%rd36, %rd35, 3;
	add.s64 	%rd37, %rd2, %rd36;
	ld.global.f64 	%fd93, [%rd37+8];
	ld.global.f64 	%fd94, [%rd33+8];
	fma.rn.f64 	%fd95, %fd93, %fd94, %fd92;
	ld.global.f64 	%fd96, [%rd37+16];
	ld.global.f64 	%fd97, [%rd33+16];
	fma.rn.f64 	%fd98, %fd96, %fd97, %fd95;
	ld.global.f64 	%fd99, [%rd37+24];
	ld.global.f64 	%fd100, [%rd33+24];
	fma.rn.f64 	%fd111, %fd99, %fd100, %fd98;
	add.s32 	%r25, %r25, 4;
$L__BB0_10:
	setp.eq.s32 	%p8, %r12, 0;
	@%p8 bra 	$L__BB0_13;
	mul.wide.u32 	%rd38, %r25, 8;
	add.s64 	%rd46, %rd1, %rd38;
	add.s32 	%r22, %r25, %r2;
	mul.wide.u32 	%rd39, %r22, 8;
	add.s64 	%rd45, %rd2, %rd39;
	neg.s32 	%r27, %r12;
$L__BB0_12:
	.pragma "nounroll";
	ld.global.f64 	%fd101, [%rd45];
	ld.global.f64 	%fd102, [%rd46];
	fma.rn.f64 	%fd111, %fd101, %fd102, %fd111;
	add.s64 	%rd46, %rd46, 8;
	add.s64 	%rd45, %rd45, 8;
	add.s32 	%r27, %r27, 1;
	setp.ne.s32 	%p9, %r27, 0;
	@%p9 bra 	$L__BB0_12;
$L__BB0_13:
	cvta.to.global.u64 	%rd40, %rd15;
	mul.wide.u32 	%rd41, %r1, 8;
	add.s64 	%rd42, %rd40, %rd41;
	st.global.f64 	[%rd42], %fd111;
	ret;

}
	// .globl	_Z22DeviceMatrixMatrixMultPdS_S_ii
.visible .entry _Z22DeviceMatrixMatrixMultPdS_S_ii(
	.param .u64 .ptr .align 1 _Z22DeviceMatrixMatrixMultPdS_S_ii_param_0,
	.param .u64 .ptr .align 1 _Z22DeviceMatrixMatrixMultPdS_S_ii_param_1,
	.param .u64 .ptr .align 1 _Z22DeviceMatrixMatrixMultPdS_S_ii_param_2,
	.param .u32 _Z22DeviceMatrixMatrixMultPdS_S_ii_param_3,
	.param .u32 _Z22DeviceMatrixMatrixMultPdS_S_ii_param_4
)
{
	.reg .pred 	%p<19>;
	.reg .b32 	%r<95>;
	.reg .b64 	%rd<86>;
	.reg .b64 	%fd<67>;

	ld.param.u64 	%rd12, [_Z22DeviceMatrixMatrixMultPdS_S_ii_param_0];
	ld.param.u64 	%rd13, [_Z22DeviceMatrixMatrixMultPdS_S_ii_param_1];
	ld.param.u64 	%rd14, [_Z22DeviceMatrixMatrixMultPdS_S_ii_param_2];
	ld.param.u32 	%r55, [_Z22DeviceMatrixMatrixMultPdS_S_ii_param_3];
	ld.param.u32 	%r56, [_Z22DeviceMatrixMatrixMultPdS_S_ii_param_4];
	cvta.to.global.u64 	%rd1, %rd14;
	cvta.to.global.u64 	%rd2, %rd13;
	cvta.to.global.u64 	%rd3, %rd12;
	setp.lt.s32 	%p1, %r56, 1;
	@%p1 bra 	$L__BB1_26;
	mov.u32 	%r57, %tid.x;
	setp.lt.s32 	%p2, %r55, 1;
	mul.lo.s32 	%r1, %r55, %r57;
	mul.lo.s32 	%r2, %r56, %r57;
	@%p2 bra 	$L__BB1_15;
	and.b32  	%r3, %r55, 7;
	and.b32  	%r4, %r55, 3;
	and.b32  	%r5, %r55, 2147483640;
	and.b32  	%r6, %r55, 1;
	neg.s32 	%r7, %r5;
	shl.b32 	%r8, %r56, 3;
	shl.b32 	%r9, %r56, 1;
	mul.lo.s32 	%r10, %r56, 3;
	shl.b32 	%r11, %r56, 2;
	mul.lo.s32 	%r12, %r56, 5;
	mul.lo.s32 	%r13, %r56, 6;
	mul.lo.s32 	%r14, %r56, 7;
	mul.wide.u32 	%rd4, %r8, 8;
	cvt.u64.u32 	%rd5, %r1;
	mov.b32 	%r79, 0;
	shl.b64 	%rd37, %rd5, 3;
	add.s64 	%rd38, %rd37, %rd2;
	add.s64 	%rd6, %rd38, 32;
$L__BB1_3:
	setp.lt.u32 	%p11, %r55, 8;
	mov.b32 	%r89, 0;
	mov.f64 	%fd66, 0d0000000000000000;
	@%p11 bra 	$L__BB1_6;
	add.s32 	%r86, %r56, %r79;
	add.s32 	%r85, %r9, %r79;
	add.s32 	%r84, %r10, %r79;
	add.s32 	%r83, %r11, %r79;
	add.s32 	%r82, %r12, %r79;
	add.s32 	%r81, %r13, %r79;
	add.s32 	%r80, %r14, %r79;
	mul.wide.u32 	%rd39, %r79, 8;
	add.s64 	%rd85, %rd1, %rd39;
	mov.f64 	%fd66, 0d0000000000000000;
	mov.u64 	%rd84, %rd6;
	mov.u32 	%r87, %r7;
$L__BB1_5:
	.pragma "nounroll";
	ld.global.f64 	%fd16, [%rd84+-32];
	ld.global.f64 	%fd17, [%rd85];
	fma.rn.f64 	%fd18, %fd16, %fd17, %fd66;
	ld.global.f64 	%fd19, [%rd84+-24];
	mul.wide.u32 	%rd40, %r86, 8;
	add.s64 	%rd41, %rd1, %rd40;
	ld.global.f64 	%fd20, [%rd41];
	fma.rn.f64 	%fd21, %fd19, %fd20, %fd18;
	ld.global.f64 	%fd22, [%rd84+-16];
	mul.wide.u32 	%rd42, %r85, 8;
	add.s64 	%rd43, %rd1, %rd42;
	ld.global.f64 	%fd23, [%rd43];
	fma.rn.f64 	%fd24, %fd22, %fd23, %fd21;
	ld.global.f64 	%fd25, [%rd84+-8];
	mul.wide.u32 	%rd44, %r84, 8;
	add.s64 	%rd45, %rd1, %rd44;
	ld.global.f64 	%fd26, [%rd45];
	fma.rn.f64 	%fd27, %fd25, %fd26, %fd24;
	ld.global.f64 	%fd28, [%rd84];
	mul.wide.u32 	%rd46, %r83, 8;
	add.s64 	%rd47, %rd1, %rd46;
	ld.global.f64 	%fd29, [%rd47];
	fma.rn.f64 	%fd30, %fd28, %fd29, %fd27;
	ld.global.f64 	%fd31, [%rd84+8];
	mul.wide.u32 	%rd48, %r82, 8;
	add.s64 	%rd49, %rd1, %rd48;
	ld.global.f64 	%fd32, [%rd49];
	fma.rn.f64 	%fd33, %fd31, %fd32, %fd30;
	ld.global.f64 	%fd34, [%rd84+16];
	mul.wide.u32 	%rd50, %r81, 8;
	add.s64 	%rd51, %rd1, %rd50;
	ld.global.f64 	%fd35, [%rd51];
	fma.rn.f64 	%fd36, %fd34, %fd35, %fd33;
	ld.global.f64 	%fd37, [%rd84+24];
	mul.wide.u32 	%rd52, %r80, 8;
	add.s64 	%rd53, %rd1, %rd52;
	ld.global.f64 	%fd38, [%rd53];
	fma.rn.f64 	%fd66, %fd37, %fd38, %fd36;
	add.s32 	%r87, %r87, 8;
	add.s32 	%r86, %r86, %r8;
	add.s32 	%r85, %r85, %r8;
	add.s32 	%r84, %r84, %r8;
	add.s32 	%r83, %r83, %r8;
	add.s32 	%r82, %r82, %r8;
	add.s32 	%r81, %r81, %r8;
	add.s32 	%r80, %r80, %r8;
	add.s64 	%rd85, %rd85, %rd4;
	add.s64 	%rd84, %rd84, 64;
	setp.ne.s32 	%p12, %r87, 0;
	mov.u32 	%r89, %r5;
	@%p12 bra 	$L__BB1_5;
$L__BB1_6:
	setp.eq.s32 	%p13, %r3, 0;
	@%p13 bra 	$L__BB1_14;
	add.s32 	%r67, %r3, -1;
	setp.lt.u32 	%p14, %r67, 3;
	@%p14 bra 	$L__BB1_9;
	add.s32 	%r68, %r89, %r1;
	mul.wide.u32 	%rd54, %r68, 8;
	add.s64 	%rd55, %rd2, %rd54;
	ld.global.f64 	%fd40, [%rd55];
	mad.lo.s32 	%r69, %r89, %r56, %r79;
	mul.wide.u32 	%rd56, %r69, 8;
	add.s64 	%rd57, %rd1, %rd56;
	ld.global.f64 	%fd41, [%rd57];
	fma.rn.f64 	%fd42, %fd40, %fd41, %fd66;
	cvt.u64.u32 	%rd58, %r89;
	add.s64 	%rd59, %rd58, %rd5;
	shl.b64 	%rd60, %rd59, 3;
	add.s64 	%rd61, %rd2, %rd60;
	ld.global.f64 	%fd43, [%rd61+8];
	add.s32 	%r70, %r69, %r56;
	mul.wide.u32 	%rd62, %r70, 8;
	add.s64 	%rd63, %rd1, %rd62;
	ld.global.f64 	%fd44, [%rd63];
	fma.rn.f64 	%fd45, %fd43, %fd44, %fd42;
	ld.global.f64 	%fd46, [%rd61+16];
	add.s32 	%r71, %r70, %r56;
	mul.wide.u32 	%rd64, %r71, 8;
	add.s64 	%rd65, %rd1, %rd64;
	ld.global.f64 	%fd47, [%rd65];
	fma.rn.f64 	%fd48, %fd46, %fd47, %fd45;
	ld.global.f64 	%fd49, [%rd61+24];
	add.s32 	%r72, %r71, %r56;
	mul.wide.u32 	%rd66, %r72, 8;
	add.s64 	%rd67, %rd1, %rd66;
	ld.global.f64 	%fd50, [%rd67];
	fma.rn.f64 	%fd66, %fd49, %fd50, %fd48;
	add.s32 	%r89, %r89, 4;
$L__BB1_9:
	setp.eq.s32 	%p15, %r4, 0;
	@%p15 bra 	$L__BB1_14;
	setp.eq.s32 	%p16, %r4, 1;
	@%p16 bra 	$L__BB1_12;
	add.s32 	%r73, %r89, %r1;
	mul.wide.u32 	%rd68, %r73, 8;
	add.s64 	%rd69, %rd2, %rd68;
	ld.global.f64 	%fd52, [%rd69];
	mad.lo.s32 	%r74, %r89, %r56, %r79;
	mul.wide.u32 	%rd70, %r74, 8;
	add.s64 	%rd71, %rd1, %rd70;
	ld.global.f64 	%fd53, [%rd71];
	fma.rn.f64 	%fd54, %fd52, %fd53, %fd66;
	cvt.u64.u32 	%rd72, %r89;
	add.s64 	%rd73, %rd72, %rd5;
	shl.b64 	%rd74, %rd73, 3;
	add.s64 	%rd75, %rd2, %rd74;
	ld.global.f64 	%fd55, [%rd75+8];
	add.s32 	%r75, %r74, %r56;
	mul.wide.u32 	%rd76, %r75, 8;
	add.s64 	%rd77, %rd1, %rd76;
	ld.global.f64 	%fd56, [%rd77];
	fma.rn.f64 	%fd66, %fd55, %fd56, %fd54;
	add.s32 	%r89, %r89, 2;
$L__BB1_12:
	setp.eq.s32 	%p17, %r6, 0;
	@%p17 bra 	$L__BB1_14;
	add.s32 	%r76, %r89, %r1;
	mul.wide.u32 	%rd78, %r76, 8;
	add.s64 	%rd79, %rd2, %rd78;
	ld.global.f64 	%fd57, [%rd79];
	mad.lo.s32 	%r77, %r89, %r56, %r79;
	mul.wide.u32 	%rd80, %r77, 8;
	add.s64 	%rd81, %rd1, %rd80;
	ld.global.f64 	%fd58, [%rd81];
	fma.rn.f64 	%fd66, %fd57, %fd58, %fd66;
$L__BB1_14:
	add.s32 	%r78, %r79, %r2;
	mul.wide.u32 	%rd82, %r78, 8;
	add.s64 	%rd83, %rd3, %rd82;
	st.global.f64 	[%rd83], %fd66;
	add.s32 	%r79, %r79, 1;
	setp.eq.s32 	%p18, %r79, %r56;
	@%p18 bra 	$L__BB1_26;
	bra.uni 	$L__BB1_3;
$L__BB1_15:
	and.b32  	%r45, %r56, 7;
	setp.lt.u32 	%p3, %r56, 8;
	mov.b32 	%r93, 0;
	@%p3 bra 	$L__BB1_18;
	and.b32  	%r93, %r56, 2147483640;
	mov.b32 	%r91, 0;
$L__BB1_17:
	.pragma "nounroll";
	add.s32 	%r60, %r91, %r2;
	mul.wide.u32 	%rd15, %r60, 8;
	add.s64 	%rd16, %rd3, %rd15;
	mov.b64 	%rd17, 0;
	st.global.u64 	[%rd16], %rd17;
	st.global.u64 	[%rd16+8], %rd17;
	st.global.u64 	[%rd16+16], %rd17;
	st.global.u64 	[%rd16+24], %rd17;
	st.global.u64 	[%rd16+32], %rd17;
	st.global.u64 	[%rd16+40], %rd17;
	st.global.u64 	[%rd16+48], %rd17;
	st.global.u64 	[%rd16+56], %rd17;
	add.s32 	%r91, %r91, 8;
	setp.ne.s32 	%p4, %r91, %r93;
	@%p4 bra 	$L__BB1_17;
$L__BB1_18:
	setp.eq.s32 	%p5, %r45, 0;
	@%p5 bra 	$L__BB1_26;
	and.b32  	%r50, %r56, 3;
	setp.lt.u32 	%p6, %r45, 4;
	@%p6 bra 	$L__BB1_21;
	add.s32 	%r61, %r93, %r2;
	mul.wide.u32 	%rd18, %r61, 8;
	add.s64 	%rd19, %rd3, %rd18;
	mov.b64 	%rd20, 0;
	st.global.u64 	[%rd19], %rd20;
	cvt.u64.u32 	%rd21, %r2;
	cvt.u64.u32 	%rd22, %r93;
	add.s64 	%rd23, %rd22, %rd21;
	shl.b64 	%rd24, %rd23, 3;
	add.s64 	%rd25, %rd3, %rd24;
	st.global.u64 	[%rd25+8], %rd20;
	st.global.u64 	[%rd25+16], %rd20;
	st.global.u64 	[%rd25+24], %rd20;
	add.s32 	%r93, %r93, 4;
$L__BB1_21:
	setp.eq.s32 	%p7, %r50, 0;
	@%p7 bra 	$L__BB1_26;
	setp.eq.s32 	%p8, %r50, 1;
	@%p8 bra 	$L__BB1_24;
	add.s32 	%r62, %r93, %r2;
	mul.wide.u32 	%rd26, %r62, 8;
	add.s64 	%rd27, %rd3, %rd26;
	mov.b64 	%rd28, 0;
	st.global.u64 	[%rd27], %rd28;
	cvt.u64.u32 	%rd29, %r2;
	cvt.u64.u32 	%rd30, %r93;
	add.s64 	%rd31, %rd30, %rd29;
	shl.b64 	%rd32, %rd31, 3;
	add.s64 	%rd33, %rd3, %rd32;
	st.global.u64 	[%rd33+8], %rd28;
	add.s32 	%r93, %r93, 2;
$L__BB1_24:
	and.b32  	%r63, %r56, 1;
	setp.eq.b32 	%p9, %r63, 1;
	not.pred 	%p10, %p9;
	@%p10 bra 	$L__BB1_26;
	add.s32 	%r64, %r93, %r2;
	mul.wide.u32 	%rd34, %r64, 8;
	add.s64 	%rd35, %rd3, %rd34;
	mov.b64 	%rd36, 0;
	st.global.u64 	[%rd35], %rd36;
$L__BB1_26:
	ret;

}


// ===== COMPILED SASS (sm_100) =====

	.target	sm_100

	.elftype	@"ET_EXEC"


//--------------------- .note.nv.tkinfo           --------------------------
	.section	.note.nv.tkinfo,"",@"SHT_NOTE"
	.sectionflags	@"SHF_NOTE_NV_TKINFO"
	.tkinfo
        /*0018*/ 	.word	0x00000002
        /*0030*/ 	.string	""
        /*0030*/ 	.string	"ptxas"
        /*0030*/ 	.string	"Cuda compilation tools, release 13.0, V13.0.88"
        /*0030*/ 	.string	"Build cuda_13.0.r13.0/compiler.36424714_0"
        /*0030*/ 	.string	"-arch sm_100 -m 64 "



//--------------------- .note.nv.cuinfo           --------------------------
	.section	.note.nv.cuinfo,"",@"SHT_NOTE"
	.sectionflags	@"SHF_NOTE_NV_CUINFO"
        /*0018*/ 	.short	0x0002
        /*001a*/ 	.short	0x0064
        /*001c*/ 	.short	0x0082
	.zero		2


//--------------------- .nv.info                  --------------------------
	.section	.nv.info,"",@"SHT_CUDA_INFO"
	.align	4


	//----- nvinfo : EIATTR_REGCOUNT
	.align		4
        /*0000*/ 	.byte	0x04, 0x2f
        /*0002*/ 	.short	(.L_1 - .L_0)
	.align		4
.L_0:
        /*0004*/ 	.word	index@(_Z22DeviceMatrixVectorMultPdS_S_i)
        /*0008*/ 	.word	0x00000020


	//----- nvinfo : EIATTR_FRAME_SIZE
	.align		4
.L_1:
        /*000c*/ 	.byte	0x04, 0x11
        /*000e*/ 	.short	(.L_3 - .L_2)
	.align		4
.L_2:
        /*0010*/ 	.word	index@(_Z22DeviceMatrixVectorMultPdS_S_i)
        /*0014*/ 	.word	0x00000000


	//----- nvinfo : EIATTR_REGCOUNT
	.align		4
.L_3:
        /*0018*/ 	.byte	0x04, 0x2f
        /*001a*/ 	.short	(.L_5 - .L_4)
	.align		4
.L_4:
        /*001c*/ 	.word	index@(_Z22DeviceMatrixMatrixMultPdS_S_ii)
        /*0020*/ 	.word	0x00000020


	//----- nvinfo : EIATTR_FRAME_SIZE
	.align		4
.L_5:
        /*0024*/ 	.byte	0x04, 0x11
        /*0026*/ 	.short	(.L_7 - .L_6)
	.align		4
.L_6:
        /*0028*/ 	.word	index@(_Z22DeviceMatrixMatrixMultPdS_S_ii)
        /*002c*/ 	.word	0x00000000


	//----- nvinfo : EIATTR_MIN_STACK_SIZE
	.align		4
.L_7:
        /*0030*/ 	.byte	0x04, 0x12
        /*0032*/ 	.short	(.L_9 - .L_8)
	.align		4
.L_8:
        /*0034*/ 	.word	index@(_Z22DeviceMatrixMatrixMultPdS_S_ii)
        /*0038*/ 	.word	0x00000000


	//----- nvinfo : EIATTR_MIN_STACK_SIZE
	.align		4
.L_9:
        /*003c*/ 	.byte	0x04, 0x12
        /*003e*/ 	.short	(.L_11 - .L_10)
	.align		4
.L_10:
        /*0040*/ 	.word	index@(_Z22DeviceMatrixVectorMultPdS_S_i)
        /*0044*/ 	.word	0x00000000
.L_11:


//--------------------- .nv.compat                --------------------------
	.section	.nv.compat,"",@"SHT_CUDA_COMPAT_INFO"
	.align	4
        /*0000*/ 	.byte	0x02, 0x09, 0x00, 0x00, 0x02, 0x02, 0x01, 0x00, 0x02, 0x05, 0x05, 0x00, 0x03, 0x07, 0x01, 0x01
        /*0010*/ 	.byte	0x02, 0x03, 0x00, 0x00, 0x02, 0x06, 0x01, 0x00, 0x04, 0x0b, 0x08, 0x00, 0x01, 0x00, 0x00, 0x00
        /*0020*/ 	.byte	0x00, 0x00, 0x00, 0x00


//--------------------- .nv.info._Z22DeviceMatrixMatrixMultPdS_S_ii --------------------------
	.section	.nv.info._Z22DeviceMatrixMatrixMultPdS_S_ii,"",@"SHT_CUDA_INFO"
	.sectionflags	@""
	.align	4


	//----- nvinfo : EIATTR_CUDA_API_VERSION
	.align		4
        /*0000*/ 	.byte	0x04, 0x37
        /*0002*/ 	.short	(.L_13 - .L_12)
.L_12:
        /*0004*/ 	.word	0x00000082


	//----- nvinfo : EIATTR_KPARAM_INFO
	.align		4
.L_13:
        /*0008*/ 	.byte	0x04, 0x17
        /*000a*/ 	.short	(.L_15 - .L_14)
.L_14:
        /*000c*/ 	.word	0x00000000
        /*0010*/ 	.short	0x0004
        /*0012*/ 	.short	0x001c
        /*0014*/ 	.byte	0x00, 0xf0, 0x11, 0x00


	//----- nvinfo : EIATTR_KPARAM_INFO
	.align		4
.L_15:
        /*0018*/ 	.byte	0x04, 0x17
        /*001a*/ 	.short	(.L_17 - .L_16)
.L_16:
        /*001c*/ 	.word	0x00000000
        /*0020*/ 	.short	0x0003
        /*0022*/ 	.short	0x0018
        /*0024*/ 	.byte	0x00, 0xf0, 0x11, 0x00


	//----- nvinfo : EIATTR_KPARAM_INFO
	.align		4
.L_17:
        /*0028*/ 	.byte	0x04, 0x17
        /*002a*/ 	.short	(.L_19 - .L_18)
.L_18:
        /*002c*/ 	.word	0x00000000
        /*0030*/ 	.short	0x0002
        /*0032*/ 	.short	0x0010
        /*0034*/ 	.byte	0x00, 0xf5, 0x21, 0x00


	//----- nvinfo : EIATTR_KPARAM_INFO
	.align		4
.L_19:
        /*0038*/ 	.byte	0x04, 0x17
        /*003a*/ 	.short	(.L_21 - .L_20)
.L_20:
        /*003c*/ 	.word	0x00000000
        /*0040*/ 	.short	0x0001
        /*0042*/ 	.short	0x0008
        /*0044*/ 	.byte	0x00, 0xf5, 0x21, 0x00


	//----- nvinfo : EIATTR_KPARAM_INFO
	.align		4
.L_21:
        /*0048*/ 	.byte	0x04, 0x17
        /*004a*/ 	.short	(.L_23 - .L_22)
.L_22:
        /*004c*/ 	.word	0x00000000
        /*0050*/ 	.short	0x0000
        /*0052*/ 	.short	0x0000
        /*0054*/ 	.byte	0x00, 0xf5, 0x21, 0x00


	//----- nvinfo : EIATTR_SPARSE_MMA_MASK
	.align		4
.L_23:
        /*0058*/ 	.byte	0x03, 0x50
        /*005a*/ 	.short	0x0000


	//----- nvinfo : EIATTR_MAXREG_COUNT
	.align		4
        /*005c*/ 	.byte	0x03, 0x1b
        /*005e*/ 	.short	0x00ff


	//----- nvinfo : EIATTR_MERCURY_ISA_VERSION
	.align		4
        /*0060*/ 	.byte	0x03, 0x5f
        /*0062*/ 	.short	0x0101


	//----- nvinfo : EIATTR_VRC_CTA_INIT_COUNT
	.align		4
        /*0064*/ 	.byte	0x02, 0x4a
	.zero		1
	.zero		1


	//----- nvinfo : EIATTR_EXIT_INSTR_OFFSETS
	.align		4
        /*0068*/ 	.byte	0x04, 0x1c
        /*006a*/ 	.short	(.L_25 - .L_24)


	//   ....[0]....
.L_24:
        /*006c*/ 	.word	0x00000030


	//   ....[1]....
        /*0070*/ 	.word	0x00000a80


	//   ....[2]....
        /*0074*/ 	.word	0x00000bf0


	//   ....[3]....
        /*0078*/ 	.word	0x00000d10


	//   ....[4]....
        /*007c*/ 	.word	0x00000e10


	//   ....[5]....
        /*0080*/ 	.word	0x00000e60


	//----- nvinfo : EIATTR_CBANK_PARAM_SIZE
	.align		4
.L_25:
        /*0084*/ 	.byte	0x03, 0x19
        /*0086*/ 	.short	0x0020


	//----- nvinfo : EIATTR_PARAM_CBANK
	.align		4
        /*0088*/ 	.byte	0x04, 0x0a
        /*008a*/ 	.short	(.L_27 - .L_26)
	.align		4
.L_26:
        /*008c*/ 	.word	index@(.nv.constant0._Z22DeviceMatrixMatrixMultPdS_S_ii)
        /*0090*/ 	.short	0x0380
        /*0092*/ 	.short	0x0020


	//----- nvinfo : EIATTR_SW_WAR
	.align		4
.L_27:
        /*0094*/ 	.byte	0x04, 0x36
        /*0096*/ 	.short	(.L_29 - .L_28)
.L_28:
        /*0098*/ 	.word	0x00000008
.L_29:


//--------------------- .nv.info._Z22DeviceMatrixVectorMultPdS_S_i --------------------------
	.section	.nv.info._Z22DeviceMatrixVectorMultPdS_S_i,"",@"SHT_CUDA_INFO"
	.sectionflags	@""
	.align	4


	//----- nvinfo : EIATTR_CUDA_API_VERSION
	.align		4
        /*0000*/ 	.byte	0x04, 0x37
        /*0002*/ 	.short	(.L_31 - .L_30)
.L_30:
        /*0004*/ 	.word	0x00000082


	//----- nvinfo : EIATTR_KPARAM_INFO
	.align		4
.L_31:
        /*0008*/ 	.byte	0x04, 0x17
        /*000a*/ 	.short	(.L_33 - .L_32)
.L_32:
        /*000c*/ 	.word	0x00000000
        /*0010*/ 	.short	0x0003
        /*0012*/ 	.short	0x0018
        /*0014*/ 	.byte	0x00, 0xf0, 0x11, 0x00


	//----- nvinfo : EIATTR_KPARAM_INFO
	.align		4
.L_33:
        /*0018*/ 	.byte	0x04, 0x17
        /*001a*/ 	.short	(.L_35 - .L_34)
.L_34:
        /*001c*/ 	.word	0x00000000
        /*0020*/ 	.short	0x0002
        /*0022*/ 	.short	0x0010
        /*0024*/ 	.byte	0x00, 0xf5, 0x21, 0x00


	//----- nvinfo : EIATTR_KPARAM_INFO
	.align		4
.L_35:
        /*0028*/ 	.byte	0x04, 0x17
        /*002a*/ 	.short	(.L_37 - .L_36)
.L_36:
        /*002c*/ 	.word	0x00000000
        /*0030*/ 	.short	0x0001
        /*0032*/ 	.short	0x0008
        /*0034*/ 	.byte	0x00, 0xf5, 0x21, 0x00


	//----- nvinfo : EIATTR_KPARAM_INFO
	.align		4
.L_37:
        /*0038*/ 	.byte	0x04, 0x17
        /*003a*/ 	.short	(.L_39 - .L_38)
.L_38:
        /*003c*/ 	.word	0x00000000
        /*0040*/ 	.short	0x0000
        /*0042*/ 	.short	0x0000
        /*0044*/ 	.byte	0x00, 0xf5, 0x21, 0x00


	//----- nvinfo : EIATTR_SPARSE_MMA_MASK
	.align		4
.L_39:
        /*0048*/ 	.byte	0x03, 0x50
        /*004a*/ 	.short	0x0000


	//----- nvinfo : EIATTR_MAXREG_COUNT
	.align		4
        /*004c*/ 	.byte	0x03, 0x1b
        /*004e*/ 	.short	0x00ff


	//----- nvinfo : EIATTR_MERCURY_ISA_VERSION
	.align		4
        /*0050*/ 	.byte	0x03, 0x5f
        /*0052*/ 	.short	0x0101


	//----- nvinfo : EIATTR_VRC_CTA_INIT_COUNT
	.align		4
        /*0054*/ 	.byte	0x02, 0x4a
	.zero		1
	.zero		1


	//----- nvinfo : EIATTR_EXIT_INSTR_OFFSETS
	.align		4
        /*0058*/ 	.byte	0x04, 0x1c
        /*005a*/ 	.short	(.L_41 - .L_40)


	//   ....[0]....
.L_40:
        /*005c*/ 	.word	0x00000b60


	//----- nvinfo : EIATTR_CBANK_PARAM_SIZE
	.align		4
.L_41:
        /*0060*/ 	.byte	0x03, 0x19
        /*0062*/ 	.short	0x001c


	//----- nvinfo : EIATTR_PARAM_CBANK
	.align		4
        /*0064*/ 	.byte	0x04, 0x0a
        /*0066*/ 	.short	(.L_43 - .L_42)
	.align		4
.L_42:
        /*0068*/ 	.word	index@(.nv.constant0._Z22DeviceMatrixVectorMultPdS_S_i)
        /*006c*/ 	.short	0x0380
        /*006e*/ 	.short	0x001c


	//----- nvinfo : EIATTR_SW_WAR
	.align		4
.L_43:
        /*0070*/ 	.byte	0x04, 0x36
        /*0072*/ 	.short	(.L_45 - .L_44)
.L_44:
        /*0074*/ 	.word	0x00000008
.L_45:


//--------------------- .nv.callgraph             --------------------------
	.section	.nv.callgraph,"",@"SHT_CUDA_CALLGRAPH"
	.align	4
	.sectionentsize	8
	.align		4
        /*0000*/ 	.word	0x00000000
	.align		4
        /*0004*/ 	.word	0xffffffff
	.align		4
        /*0008*/ 	.word	0x00000000
	.align		4
        /*000c*/ 	.word	0xfffffffe
	.align		4
        /*0010*/ 	.word	0x00000000
	.align		4
        /*0014*/ 	.word	0xfffffffd
	.align		4
        /*0018*/ 	.word	0x00000000
	.align		4
        /*001c*/ 	.word	0xfffffffc


//--------------------- .text._Z22DeviceMatrixMatrixMultPdS_S_ii --------------------------
	.section	.text._Z22DeviceMatrixMatrixMultPdS_S_ii,"ax",@progbits
	.align	128
        .global         _Z22DeviceMatrixMatrixMultPdS_S_ii
        .type           _Z22DeviceMatrixMatrixMultPdS_S_ii,@function
        .size           _Z22DeviceMatrixMatrixMultPdS_S_ii,(.L_x_19 - _Z22DeviceMatrixMatrixMultPdS_S_ii)
        .other          _Z22DeviceMatrixMatrixMultPdS_S_ii,@"STO_CUDA_ENTRY STV_DEFAULT"
_Z22DeviceMatrixMatrixMultPdS_S_ii:
.text._Z22DeviceMatrixMatrixMultPdS_S_ii:
[----:B------:R-:W-:Y:S08]  /*0000*/  LDC R1, c[0x0][0x37c] ;  /* 0x0000df00ff017b82 */ /* 0x000ff00000000800 */
[----:B------:R-:W0:Y:S02]  /*0010*/  LDC R11, c[0x0][0x39c] ;  /* 0x0000e700ff0b7b82 */ /* 0x000e240000000800 */
[----:B0-----:R-:W-:-:S13]  /*0020*/  ISETP.GE.AND P0, PT, R11, 0x1, PT ;  /* 0x000000010b00780c */ /* 0x001fda0003f06270 */
[----:B------:R-:W-:Y:S05]  /*0030*/  @!P0 EXIT ;  /* 0x000000000000894d */ /* 0x000fea0003800000 */
[----:B------:R-:W0:Y:S01]  /*0040*/  S2R R2, SR_TID.X ;  /* 0x0000000000027919 */ /* 0x000e220000002100 */
[----:B------:R-:W1:Y:S01]  /*0050*/  LDCU UR5, c[0x0][0x398] ;  /* 0x00007300ff0577ac */ /* 0x000e620008000800 */
[----:B------:R-:W2:Y:S01]  /*0060*/  LDCU.64 UR10, c[0x0][0x358] ;  /* 0x00006b00ff0a77ac */ /* 0x000ea20008000a00 */
[----:B-1----:R-:W-:Y:S01]  /*0070*/  UISETP.GE.AND UP0, UPT, UR5, 0x1, UPT ;  /* 0x000000010500788c */ /* 0x002fe2000bf06270 */
[----:B0-----:R-:W-:-:S08]  /*0080*/  IMAD R0, R2, R11, RZ ;  /* 0x0000000b02007224 */ /* 0x001fd000078e02ff */
[----:B--2---:R-:W-:Y:S05]  /*0090*/  BRA.U !UP0, `(.L_x_0) ;  /* 0x0000000908807547 */ /* 0x004fea000b800000 */
[----:B------:R-:W0:Y:S01]  /*00a0*/  LDCU.64 UR12, c[0x0][0x388] ;  /* 0x00007100ff0c77ac */ /* 0x000e220008000a00 */
[----:B------:R-:W-:Y:S01]  /*00b0*/  IMAD R2, R2, UR5, RZ ;  /* 0x0000000502027c24 */ /* 0x000fe2000f8e02ff */
[----:B------:R-:W-:Y:S01]  /*00c0*/  SHF.L.U32 R4, R11, 0x3, RZ ;  /* 0x000000030b047819 */ /* 0x000fe200000006ff */
[----:B------:R-:W-:Y:S01]  /*00d0*/  IMAD.MOV.U32 R5, RZ, RZ, RZ ;  /* 0x000000ffff057224 */ /* 0x000fe200078e00ff */
[----:B------:R-:W-:Y:S02]  /*00e0*/  ULOP3.LUT UR6, UR5, 0x7ffffff8, URZ, 0xc0, !UPT ;  /* 0x7ffffff805067892 */ /* 0x000fe4000f8ec0ff */
[----:B------:R-:W-:Y:S02]  /*00f0*/  ULOP3.LUT UR8, UR5, 0x7, URZ, 0xc0, !UPT ;  /* 0x0000000705087892 */ /* 0x000fe4000f8ec0ff */
[----:B------:R-:W-:Y:S02]  /*0100*/  ULOP3.LUT UR5, UR5, 0x3, URZ, 0xc0, !UPT ;  /* 0x0000000305057892 */ /* 0x000fe4000f8ec0ff */
[----:B------:R-:W-:Y:S01]  /*0110*/  UIADD3 UR7, UPT, UPT, -UR6, URZ, URZ ;  /* 0x000000ff06077290 */ /* 0x000fe2000fffe1ff */
[----:B0-----:R-:W-:-:S04]  /*0120*/  LEA R3, P0, R2, UR12, 0x3 ;  /* 0x0000000c02037c11 */ /* 0x001fc8000f8018ff */
[----:B------:R-:W-:Y:S02]  /*0130*/  IADD3 R3, P1, PT, R3, 0x20, RZ ;  /* 0x0000002003037810 */ /* 0x000fe40007f3e0ff */
[----:B------:R-:W-:-:S04]  /*0140*/  LEA.HI.X R6, R2, UR13, RZ, 0x3, P0 ;  /* 0x0000000d02067c11 */ /* 0x000fc800080f1cff */
[----:B------:R-:W-:-:S07]  /*0150*/  IADD3.X R6, PT, PT, RZ, R6, RZ, P1, !PT ;  /* 0x00000006ff067210 */ /* 0x000fce0000ffe4ff */
.L_x_6:
[----:B0-----:R-:W0:Y:S01]  /*0160*/  LDCU UR12, c[0x0][0x398] ;  /* 0x00007300ff0c77ac */ /* 0x001e220008000800 */
[----:B------:R-:W-:Y:S01]  /*0170*/  CS2R R20, SRZ ;  /* 0x0000000000147805 */ /* 0x000fe2000001ff00 */
[----:B------:R-:W-:Y:S01]  /*0180*/  UMOV UR4, URZ ;  /* 0x000000ff00047c82 */ /* 0x000fe20008000000 */
[----:B0-----:R-:W-:-:S09]  /*0190*/  UISETP.GE.U32.AND UP0, UPT, UR12, 0x8, UPT ;  /* 0x000000080c00788c */ /* 0x001fd2000bf06070 */
[----:B------:R-:W-:Y:S05]  /*01a0*/  BRA.U !UP0, `(.L_x_1) ;  /* 0x0000000108f47547 */ /* 0x000fea000b800000 */
[----:B------:R-:W0:Y:S01]  /*01b0*/  LDC R8, c[0x0][0x39c] ;  /* 0x0000e700ff087b82 */ /* 0x000e220000000800 */
[----:B------:R-:W-:Y:S01]  /*01c0*/  IMAD.MOV.U32 R22, RZ, RZ, R3 ;  /* 0x000000ffff167224 */ /* 0x000fe200078e0003 */
[----:B------:R-:W-:Y:S02]  /*01d0*/  MOV R24, R6 ;  /* 0x0000000600187202 */ /* 0x000fe40000000f00 */
[----:B------:R-:W-:Y:S01]  /*01e0*/  CS2R R20, SRZ ;  /* 0x0000000000147805 */ /* 0x000fe2000001ff00 */
[----:B------:R-:W-:-:S03]  /*01f0*/  UMOV UR4, UR7 ;  /* 0x0000000700047c82 */ /* 0x000fc60008000000 */
[----:B------:R-:W1:Y:S01]  /*0200*/  LDC.64 R10, c[0x0][0x390] ;  /* 0x0000e400ff0a7b82 */ /* 0x000e620000000a00 */
[----:B0-----:R-:W-:Y:S01]  /*0210*/  IMAD.IADD R7, R5, 0x1, R8 ;  /* 0x0000000105077824 */ /* 0x001fe200078e0208 */
[C---:B------:R-:W-:Y:S01]  /*0220*/  LEA R9, R8.reuse, R5, 0x1 ;  /* 0x0000000508097211 */ /* 0x040fe200078e08ff */
[C-C-:B------:R-:W-:Y:S02]  /*0230*/  IMAD R23, R8.reuse, 0x3, R5.reuse ;  /* 0x0000000308177824 */ /* 0x140fe400078e0205 */
[C-C-:B------:R-:W-:Y:S02]  /*0240*/  IMAD R25, R8.reuse, 0x4, R5.reuse ;  /* 0x0000000408197824 */ /* 0x140fe400078e0205 */
[C-C-:B------:R-:W-:Y:S02]  /*0250*/  IMAD R27, R8.reuse, 0x5, R5.reuse ;  /* 0x00000005081b7824 */ /* 0x140fe400078e0205 */
[C-C-:B------:R-:W-:Y:S02]  /*0260*/  IMAD R29, R8.reuse, 0x6, R5.reuse ;  /* 0x00000006081d7824 */ /* 0x140fe400078e0205 */
[----:B------:R-:W-:-:S02]  /*0270*/  IMAD R8, R8, 0x7, R5 ;  /* 0x0000000708087824 */ /* 0x000fc400078e0205 */
[----:B-1----:R-:W-:-:S07]  /*0280*/  IMAD.WIDE.U32 R12, R5, 0x8, R10 ;  /* 0x00000008050c7825 */ /* 0x002fce00078e000a */
.L_x_2:
[----:B------:R-:W-:Y:S01]  /*0290*/  MOV R14, R22 ;  /* 0x00000016000e7202 */ /* 0x000fe20000000f00 */
[----:B------:R-:W-:Y:S01]  /*02a0*/  IMAD.MOV.U32 R15, RZ, RZ, R24 ;  /* 0x000000ffff0f7224 */ /* 0x000fe200078e0018 */
[----:B------:R-:W2:Y:S04]  /*02b0*/  LDG.E.64 R18, desc[UR10][R12.64] ;  /* 0x0000000a0c127981 */ /* 0x000ea8000c1e1b00 */
[----:B------:R-:W2:Y:S02]  /*02c0*/  LDG.E.64 R16, desc[UR10][R14.64+-0x20] ;  /* 0xffffe00a0e107981 */ /* 0x000ea4000c1e1b00 */
[----:B--2---:R-:W-:Y:S01]  /*02d0*/  DFMA R18, R16, R18, R20 ;  /* 0x000000121012722b */ /* 0x004fe20000000014 */
[--C-:B------:R-:W-:Y:S01]  /*02e0*/  IMAD.WIDE.U32 R20, R7, 0x8, R10.reuse ;  /* 0x0000000807147825 */ /* 0x100fe200078e000a */
[----:B------:R-:W2:Y:S05]  /*02f0*/  LDG.E.64 R16, desc[UR10][R14.64+-0x18] ;  /* 0xffffe80a0e107981 */ /* 0x000eaa000c1e1b00 */
[----:B------:R-:W2:Y:S02]  /*0300*/  LDG.E.64 R20, desc[UR10][R20.64] ;  /* 0x0000000a14147981 */ /* 0x000ea4000c1e1b00 */
[----:B--2---:R-:W-:Y:S01]  /*0310*/  DFMA R20, R16, R20, R18 ;  /* 0x000000141014722b */ /* 0x004fe20000000012 */
[--C-:B------:R-:W-:Y:S01]  /*0320*/  IMAD.WIDE.U32 R18, R9, 0x8, R10.reuse ;  /* 0x0000000809127825 */ /* 0x100fe200078e000a */
[----:B------:R-:W2:Y:S05]  /*0330*/  LDG.E.64 R16, desc[UR10][R14.64+-0x10] ;  /* 0xfffff00a0e107981 */ /* 0x000eaa000c1e1b00 */
[----:B------:R-:W2:Y:S02]  /*0340*/  LDG.E.64 R18, desc[UR10][R18.64] ;  /* 0x0000000a12127981 */ /* 0x000ea4000c1e1b00 */
[----:B--2---:R-:W-:Y:S01]  /*0350*/  DFMA R18, R16, R18, R20 ;  /* 0x000000121012722b */ /* 0x004fe20000000014 */
[----:B------:R-:W-:-:S05]  /*0360*/  IMAD.WIDE.U32 R16, R23, 0x8, R10 ;  /* 0x0000000817107825 */ /* 0x000fca00078e000a */
        /* <DEDUP_REMOVED lines=13> */
[----:B------:R-:W2:Y:S01]  /*0440*/  LDG.E.64 R16, desc[UR10][R16.64] ;  /* 0x0000000a10107981 */ /* 0x000ea2000c1e1b00 */
[----:B------:R-:W-:Y:S01]  /*0450*/  UIADD3 UR4, UPT, UPT, UR4, 0x8, URZ ;  /* 0x0000000804047890 */ /* 0x000fe2000fffe0ff */
[----:B--2---:R-:W-:Y:S01]  /*0460*/  DFMA R16, R18, R16, R20 ;  /* 0x000000101210722b */ /* 0x004fe20000000014 */
[----:B------:R-:W-:Y:S01]  /*0470*/  IMAD.WIDE.U32 R18, R8, 0x8, R10 ;  /* 0x0000000808127825 */ /* 0x000fe200078e000a */
[----:B------:R-:W2:Y:S05]  /*0480*/  LDG.E.64 R20, desc[UR10][R14.64+0x18] ;  /* 0x0000180a0e147981 */ /* 0x000eaa000c1e1b00 */
[----:B------:R-:W2:Y:S01]  /*0490*/  LDG.E.64 R18, desc[UR10][R18.64] ;  /* 0x0000000a12127981 */ /* 0x000ea2000c1e1b00 */
[----:B------:R-:W-:Y:S01]  /*04a0*/  UISETP.NE.AND UP0, UPT, UR4, URZ, UPT ;  /* 0x000000ff0400728c */ /* 0x000fe2000bf05270 */
[----:B------:R-:W-:Y:S01]  /*04b0*/  IADD3 R22, P0, PT, R14, 0x40, RZ ;  /* 0x000000400e167810 */ /* 0x000fe20007f1e0ff */
[C---:B------:R-:W-:Y:S01]  /*04c0*/  IMAD.IADD R7, R4.reuse, 0x1, R7 ;  /* 0x0000000104077824 */ /* 0x040fe200078e0207 */
[C---:B------:R-:W-:Y:S01]  /*04d0*/  IADD3 R9, PT, PT, R4.reuse, R9, RZ ;  /* 0x0000000904097210 */ /* 0x040fe20007ffe0ff */
[C---:B------:R-:W-:Y:S01]  /*04e0*/  IMAD.IADD R23, R4.reuse, 0x1, R23 ;  /* 0x0000000104177824 */ /* 0x040fe200078e0217 */
[----:B------:R-:W-:Y:S01]  /*04f0*/  IADD3.X R24, PT, PT, RZ, R15, RZ, P0, !PT ;  /* 0x0000000fff187210 */ /* 0x000fe200007fe4ff */
[C---:B------:R-:W-:Y:S01]  /*0500*/  IMAD.IADD R27, R4.reuse, 0x1, R27 ;  /* 0x00000001041b7824 */ /* 0x040fe200078e021b */
[C---:B------:R-:W-:Y:S01]  /*0510*/  IADD3 R25, PT, PT, R4.reuse, R25, RZ ;  /* 0x0000001904197210 */ /* 0x040fe20007ffe0ff */
[C---:B------:R-:W-:Y:S01]  /*0520*/  IMAD.IADD R8, R4.reuse, 0x1, R8 ;  /* 0x0000000104087824 */ /* 0x040fe200078e0208 */
[C---:B------:R-:W-:Y:S01]  /*0530*/  IADD3 R29, PT, PT, R4.reuse, R29, RZ ;  /* 0x0000001d041d7210 */ /* 0x040fe20007ffe0ff */
[----:B------:R-:W-:Y:S01]  /*0540*/  IMAD.WIDE.U32 R12, R4, 0x8, R12 ;  /* 0x00000008040c7825 */ /* 0x000fe200078e000c */
[----:B--2---:R-:W-:Y:S01]  /*0550*/  DFMA R20, R20, R18, R16 ;  /* 0x000000121414722b */ /* 0x004fe20000000010 */
[----:B------:R-:W-:Y:S10]  /*0560*/  BRA.U UP0, `(.L_x_2) ;  /* 0xfffffffd00487547 */ /* 0x000ff4000b83ffff */
[----:B------:R-:W-:-:S05]  /*0570*/  UMOV UR4, UR6 ;  /* 0x0000000600047c82 */ /* 0x000fca0008000000 */
.L_x_1:
[----:B------:R-:W-:-:S09]  /*0580*/  UISETP.NE.AND UP0, UPT, UR8, URZ, UPT ;  /* 0x000000ff0800728c */ /* 0x000fd2000bf05270 */
[----:B------:R-:W-:Y:S05]  /*0590*/  BRA.U !UP0, `(.L_x_3) ;  /* 0x00000005081c7547 */ /* 0x000fea000b800000 */
[----:B------:R-:W-:Y:S02]  /*05a0*/  UIADD3 UR9, UPT, UPT, UR8, -0x1, URZ ;  /* 0xffffffff08097890 */ /* 0x000fe4000fffe0ff */
[----:B------:R-:W-:Y:S02]  /*05b0*/  UISETP.NE.AND UP1, UPT, UR5, URZ, UPT ;  /* 0x000000ff0500728c */ /* 0x000fe4000bf25270 */
[----:B------:R-:W-:-:S09]  /*05c0*/  UISETP.GE.U32.AND UP0, UPT, UR9, 0x3, UPT ;  /* 0x000000030900788c */ /* 0x000fd2000bf06070 */
[----:B------:R-:W-:Y:S05]  /*05d0*/  BRA.U !UP0, `(.L_x_4) ;  /* 0x00000001087c7547 */ /* 0x000fea000b800000 */
[----:B------:R-:W0:Y:S01]  /*05e0*/  LDC R22, c[0x0][0x39c] ;  /* 0x0000e700ff167b82 */ /* 0x000e220000000800 */
[----:B------:R-:W1:Y:S01]  /*05f0*/  LDCU.64 UR14, c[0x0][0x388] ;  /* 0x00007100ff0e77ac */ /* 0x000e620008000a00 */
[C---:B------:R-:W-:Y:S02]  /*0600*/  IADD3 R7, PT, PT, R2.reuse, UR4, RZ ;  /* 0x0000000402077c10 */ /* 0x040fe4000fffe0ff */
[----:B------:R-:W-:-:S04]  /*0610*/  IADD3 R14, P0, PT, R2, UR4, RZ ;  /* 0x00000004020e7c10 */ /* 0x000fc8000ff1e0ff */
[----:B------:R-:W2:Y:S01]  /*0620*/  LDC.64 R24, c[0x0][0x388] ;  /* 0x0000e200ff187b82 */ /* 0x000ea20000000a00 */
[----:B------:R-:W-:-:S07]  /*0630*/  IMAD.X R15, RZ, RZ, RZ, P0 ;  /* 0x000000ffff0f7224 */ /* 0x000fce00000e06ff */
[----:B------:R-:W3:Y:S01]  /*0640*/  LDC.64 R10, c[0x0][0x390] ;  /* 0x0000e400ff0a7b82 */ /* 0x000ee20000000a00 */
[----:B-1----:R-:W-:Y:S01]  /*0650*/  LEA R8, P0, R14, UR14, 0x3 ;  /* 0x0000000e0e087c11 */ /* 0x002fe2000f8018ff */
[----:B0-----:R-:W-:Y:S02]  /*0660*/  IMAD R9, R22, UR4, R5 ;  /* 0x0000000416097c24 */ /* 0x001fe4000f8e0205 */
[----:B--2---:R-:W-:-:S03]  /*0670*/  IMAD.WIDE.U32 R24, R7, 0x8, R24 ;  /* 0x0000000807187825 */ /* 0x004fc600078e0018 */
[----:B------:R-:W-:-:S03]  /*0680*/  IADD3 R7, PT, PT, R9, R22, RZ ;  /* 0x0000001609077210 */ /* 0x000fc60007ffe0ff */
[----:B------:R-:W2:Y:S01]  /*0690*/  LDG.E.64 R24, desc[UR10][R24.64] ;  /* 0x0000000a18187981 */ /* 0x000ea2000c1e1b00 */
[----:B---3--:R-:W-:Y:S01]  /*06a0*/  IMAD.WIDE.U32 R12, R9, 0x8, R10 ;  /* 0x00000008090c7825 */ /* 0x008fe200078e000a */
[----:B------:R-:W-:-:S03]  /*06b0*/  LEA.HI.X R9, R14, UR15, R15, 0x3, P0 ;  /* 0x0000000f0e097c11 */ /* 0x000fc600080f1c0f */
[C---:B------:R-:W-:Y:S02]  /*06c0*/  IMAD.WIDE.U32 R16, R7.reuse, 0x8, R10 ;  /* 0x0000000807107825 */ /* 0x040fe400078e000a */
[----:B------:R-:W2:Y:S02]  /*06d0*/  LDG.E.64 R12, desc[UR10][R12.64] ;  /* 0x0000000a0c0c7981 */ /* 0x000ea4000c1e1b00 */
[----:B------:R-:W-:Y:S02]  /*06e0*/  IMAD.IADD R7, R7, 0x1, R22 ;  /* 0x0000000107077824 */ /* 0x000fe400078e0216 */
[----:B------:R-:W3:Y:S02]  /*06f0*/  LDG.E.64 R14, desc[UR10][R8.64+0x8] ;  /* 0x0000080a080e7981 */ /* 0x000ee4000c1e1b00 */
[C---:B------:R-:W-:Y:S02]  /*0700*/  IMAD.WIDE.U32 R18, R7.reuse, 0x8, R10 ;  /* 0x0000000807127825 */ /* 0x040fe400078e000a */
[----:B------:R-:W3:Y:S01]  /*0710*/  LDG.E.64 R16, desc[UR10][R16.64] ;  /* 0x0000000a10107981 */ /* 0x000ee2000c1e1b00 */
[----:B------:R-:W-:-:S03]  /*0720*/  IADD3 R7, PT, PT, R7, R22, RZ ;  /* 0x0000001607077210 */ /* 0x000fc60007ffe0ff */
[----:B------:R-:W4:Y:S02]  /*0730*/  LDG.E.64 R18, desc[UR10][R18.64] ;  /* 0x0000000a12127981 */ /* 0x000f24000c1e1b00 */
[----:B------:R-:W-:Y:S02]  /*0740*/  IMAD.WIDE.U32 R10, R7, 0x8, R10 ;  /* 0x00000008070a7825 */ /* 0x000fe400078e000a */
[----:B------:R-:W4:Y:S04]  /*0750*/  LDG.E.64 R22, desc[UR10][R8.64+0x10] ;  /* 0x0000100a08167981 */ /* 0x000f28000c1e1b00 */
[----:B------:R-:W5:Y:S04]  /*0760*/  LDG.E.64 R26, desc[UR10][R8.64+0x18] ;  /* 0x0000180a081a7981 */ /* 0x000f68000c1e1b00 */
[----:B------:R-:W5:Y:S01]  /*0770*/  LDG.E.64 R10, desc[UR10][R10.64] ;  /* 0x0000000a0a0a7981 */ /* 0x000f62000c1e1b00 */
[----:B------:R-:W-:Y:S01]  /*0780*/  UIADD3 UR4, UPT, UPT, UR4, 0x4, URZ ;  /* 0x0000000404047890 */ /* 0x000fe2000fffe0ff */
[----:B--2---:R-:W-:-:S08]  /*0790*/  DFMA R12, R24, R12, R20 ;  /* 0x0000000c180c722b */ /* 0x004fd00000000014 */
[----:B---3--:R-:W-:-:S08]  /*07a0*/  DFMA R12, R14, R16, R12 ;  /* 0x000000100e0c722b */ /* 0x008fd0000000000c */
[----:B----4-:R-:W-:-:S08]  /*07b0*/  DFMA R12, R22, R18, R12 ;  /* 0x00000012160c722b */ /* 0x010fd0000000000c */
[----:B-----5:R-:W-:-:S11]  /*07c0*/  DFMA R20, R26, R10, R12 ;  /* 0x0000000a1a14722b */ /* 0x020fd6000000000c */
.L_x_4:
[----:B------:R-:W-:Y:S05]  /*07d0*/  BRA.U !UP1, `(.L_x_3) ;  /* 0x00000001098c7547 */ /* 0x000fea000b800000 */
[----:B------:R-:W-:Y:S02]  /*07e0*/  UISETP.NE.AND UP0, UPT, UR5, 0x1, UPT ;  /* 0x000000010500788c */ /* 0x000fe4000bf05270 */
[----:B------:R-:W-:-:S07]  /*07f0*/  ULOP3.LUT UP1, URZ, UR12, 0x1, URZ, 0xc0, !UPT ;  /* 0x000000010cff7892 */ /* 0x000fce000f82c0ff */
[----:B------:R-:W-:Y:S05]  /*0800*/  BRA.U !UP0, `(.L_x_5) ;  /* 0x0000000108547547 */ /* 0x000fea000b800000 */
[----:B------:R-:W0:Y:S01]  /*0810*/  LDC R16, c[0x0][0x39c] ;  /* 0x0000e700ff107b82 */ /* 0x000e220000000800 */
[----:B------:R-:W1:Y:S01]  /*0820*/  LDCU.64 UR12, c[0x0][0x388] ;  /* 0x00007100ff0c77ac */ /* 0x000e620008000a00 */
[C---:B------:R-:W-:Y:S01]  /*0830*/  VIADD R7, R2.reuse, UR4 ;  /* 0x0000000402077c36 */ /* 0x040fe20008000000 */
[----:B------:R-:W-:-:S04]  /*0840*/  IADD3 R17, P0, PT, R2, UR4, RZ ;  /* 0x0000000402117c10 */ /* 0x000fc8000ff1e0ff */
[----:B------:R-:W-:Y:S01]  /*0850*/  IADD3.X R18, PT, PT, RZ, RZ, RZ, P0, !PT ;  /* 0x000000ffff127210 */ /* 0x000fe200007fe4ff */
[----:B------:R-:W2:Y:S08]  /*0860*/  LDC.64 R8, c[0x0][0x388] ;  /* 0x0000e200ff087b82 */ /* 0x000eb00000000a00 */
[----:B------:R-:W3:Y:S01]  /*0870*/  LDC.64 R10, c[0x0][0x390] ;  /* 0x0000e400ff0a7b82 */ /* 0x000ee20000000a00 */
[----:B-1----:R-:W-:Y:S01]  /*0880*/  LEA R12, P0, R17, UR12, 0x3 ;  /* 0x0000000c110c7c11 */ /* 0x002fe2000f8018ff */
[----:B0-----:R-:W-:-:S02]  /*0890*/  IMAD R13, R16, UR4, R5 ;  /* 0x00000004100d7c24 */ /* 0x001fc4000f8e0205 */
[----:B--2---:R-:W-:-:S04]  /*08a0*/  IMAD.WIDE.U32 R8, R7, 0x8, R8 ;  /* 0x0000000807087825 */ /* 0x004fc800078e0008 */
[C---:B------:R-:W-:Y:S02]  /*08b0*/  IMAD.IADD R7, R13.reuse, 0x1, R16 ;  /* 0x000000010d077824 */ /* 0x040fe400078e0210 */
[----:B------:R-:W2:Y:S01]  /*08c0*/  LDG.E.64 R8, desc[UR10][R8.64] ;  /* 0x0000000a08087981 */ /* 0x000ea2000c1e1b00 */
[----:B---3--:R-:W-:Y:S01]  /*08d0*/  IMAD.WIDE.U32 R14, R13, 0x8, R10 ;  /* 0x000000080d0e7825 */ /* 0x008fe200078e000a */
[----:B------:R-:W-:-:S03]  /*08e0*/  LEA.HI.X R13, R17, UR13, R18, 0x3, P0 ;  /* 0x0000000d110d7c11 */ /* 0x000fc600080f1c12 */
[----:B------:R-:W-:Y:S02]  /*08f0*/  IMAD.WIDE.U32 R10, R7, 0x8, R10 ;  /* 0x00000008070a7825 */ /* 0x000fe400078e000a */
[----:B------:R-:W2:Y:S04]  /*0900*/  LDG.E.64 R14, desc[UR10][R14.64] ;  /* 0x0000000a0e0e7981 */ /* 0x000ea8000c1e1b00 */
[----:B------:R-:W3:Y:S04]  /*0910*/  LDG.E.64 R12, desc[UR10][R12.64+0x8] ;  /* 0x0000080a0c0c7981 */ /* 0x000ee8000c1e1b00 */
[----:B------:R-:W3:Y:S01]  /*0920*/  LDG.E.64 R10, desc[UR10][R10.64] ;  /* 0x0000000a0a0a7981 */ /* 0x000ee2000c1e1b00 */
[----:B------:R-:W-:Y:S01]  /*0930*/  UIADD3 UR4, UPT, UPT, UR4, 0x2, URZ ;  /* 0x0000000204047890 */ /* 0x000fe2000fffe0ff */
[----:B--2---:R-:W-:-:S08]  /*0940*/  DFMA R20, R8, R14, R20 ;  /* 0x0000000e0814722b */ /* 0x004fd00000000014 */
[----:B---3--:R-:W-:-:S11]  /*0950*/  DFMA R20, R12, R10, R20 ;  /* 0x0000000a0c14722b */ /* 0x008fd60000000014 */
.L_x_5:
[----:B------:R-:W-:Y:S05]  /*0960*/  BRA.U !UP1, `(.L_x_3) ;  /* 0x0000000109287547 */ /* 0x000fea000b800000 */
[----:B------:R-:W0:Y:S01]  /*0970*/  LDC R12, c[0x0][0x39c] ;  /* 0x0000e700ff0c7b82 */ /* 0x000e220000000800 */
[----:B------:R-:W-:-:S07]  /*0980*/  IADD3 R7, PT, PT, R2, UR4, RZ ;  /* 0x0000000402077c10 */ /* 0x000fce000fffe0ff */
[----:B------:R-:W1:Y:S08]  /*0990*/  LDC.64 R8, c[0x0][0x388] ;  /* 0x0000e200ff087b82 */ /* 0x000e700000000a00 */
[----:B------:R-:W2:Y:S01]  /*09a0*/  LDC.64 R10, c[0x0][0x390] ;  /* 0x0000e400ff0a7b82 */ /* 0x000ea20000000a00 */
[----:B0-----:R-:W-:Y:S02]  /*09b0*/  IMAD R13, R12, UR4, R5 ;  /* 0x000000040c0d7c24 */ /* 0x001fe4000f8e0205 */
[----:B-1----:R-:W-:-:S06]  /*09c0*/  IMAD.WIDE.U32 R8, R7, 0x8, R8 ;  /* 0x0000000807087825 */ /* 0x002fcc00078e0008 */
[----:B------:R-:W3:Y:S01]  /*09d0*/  LDG.E.64 R8, desc[UR10][R8.64] ;  /* 0x0000000a08087981 */ /* 0x000ee2000c1e1b00 */
[----:B--2---:R-:W-:-:S06]  /*09e0*/  IMAD.WIDE.U32 R10, R13, 0x8, R10 ;  /* 0x000000080d0a7825 */ /* 0x004fcc00078e000a */
[----:B------:R-:W3:Y:S02]  /*09f0*/  LDG.E.64 R10, desc[UR10][R10.64] ;  /* 0x0000000a0a0a7981 */ /* 0x000ee4000c1e1b00 */
[----:B---3--:R-:W-:-:S11]  /*0a00*/  DFMA R20, R8, R10, R20 ;  /* 0x0000000a0814722b */ /* 0x008fd60000000014 */
.L_x_3:
[----:B------:R-:W0:Y:S01]  /*0a10*/  LDCU UR4, c[0x0][0x39c] ;  /* 0x00007380ff0477ac */ /* 0x000e220008000800 */
[----:B------:R-:W1:Y:S01]  /*0a20*/  LDC.64 R8, c[0x0][0x380] ;  /* 0x0000e000ff087b82 */ /* 0x000e620000000a00 */
[----:B------:R-:W-:Y:S01]  /*0a30*/  IMAD.IADD R7, R0, 0x1, R5 ;  /* 0x0000000100077824 */ /* 0x000fe200078e0205 */
[----:B------:R-:W-:-:S04]  /*0a40*/  IADD3 R5, PT, PT, R5, 0x1, RZ ;  /* 0x0000000105057810 */ /* 0x000fc80007ffe0ff */
[----:B0-----:R-:W-:Y:S01]  /*0a50*/  ISETP.NE.AND P0, PT, R5, UR4, PT ;  /* 0x0000000405007c0c */ /* 0x001fe2000bf05270 */
[----:B-1----:R-:W-:-:S05]  /*0a60*/  IMAD.WIDE.U32 R8, R7, 0x8, R8 ;  /* 0x0000000807087825 */ /* 0x002fca00078e0008 */
[----:B------:R0:W-:Y:S07]  /*0a70*/  STG.E.64 desc[UR10][R8.64], R20 ;  /* 0x0000001408007986 */ /* 0x0001ee000c101b0a */
[----:B------:R-:W-:Y:S05]  /*0a80*/  @!P0 EXIT ;  /* 0x000000000000894d */ /* 0x000fea0003800000 */
[----:B------:R-:W-:Y:S05]  /*0a90*/  BRA `(.L_x_6) ;  /* 0xfffffff400b07947 */ /* 0x000fea000383ffff */
.L_x_0:
[C---:B------:R-:W-:Y:S01]  /*0aa0*/  ISETP.GE.U32.AND P1, PT, R11.reuse, 0x8, PT ;  /* 0x000000080b00780c */ /* 0x040fe20003f26070 */
[----:B------:R-:W-:Y:S01]  /*0ab0*/  IMAD.MOV.U32 R3, RZ, RZ, RZ ;  /* 0x000000ffff037224 */ /* 0x000fe200078e00ff */
[----:B------:R-:W-:-:S04]  /*0ac0*/  LOP3.LUT R2, R11, 0x7, RZ, 0xc0, !PT ;  /* 0x000000070b027812 */ /* 0x000fc800078ec0ff */
[----:B------:R-:W-:-:S07]  /*0ad0*/  ISETP.NE.AND P0, PT, R2, RZ, PT ;  /* 0x000000ff0200720c */ /* 0x000fce0003f05270 */
[----:B------:R-:W-:Y:S06]  /*0ae0*/  @!P1 BRA `(.L_x_7) ;  /* 0x0000000000409947 */ /* 0x000fec0003800000 */
[----:B------:R-:W0:Y:S01]  /*0af0*/  LDC.64 R6, c[0x0][0x380] ;  /* 0x0000e000ff067b82 */ /* 0x000e220000000a00 */
[----:B------:R-:W-:Y:S01]  /*0b00*/  LOP3.LUT R3, R11, 0x7ffffff8, RZ, 0xc0, !PT ;  /* 0x7ffffff80b037812 */ /* 0x000fe200078ec0ff */
[----:B------:R-:W-:-:S06]  /*0b10*/  UMOV UR4, URZ ;  /* 0x000000ff00047c82 */ /* 0x000fcc0008000000 */
.L_x_8:
[----:B-1----:R-:W-:Y:S01]  /*0b20*/  IADD3 R5, PT, PT, R0, UR4, RZ ;  /* 0x0000000400057c10 */ /* 0x002fe2000fffe0ff */
[----:B------:R-:W-:-:S04]  /*0b30*/  UIADD3 UR4, UPT, UPT, UR4, 0x8, URZ ;  /* 0x0000000804047890 */ /* 0x000fc8000fffe0ff */
[----:B0-----:R-:W-:Y:S02]  /*0b40*/  IMAD.WIDE.U32 R4, R5, 0x8, R6 ;  /* 0x0000000805047825 */ /* 0x001fe400078e0006 */
[----:B------:R-:W-:-:S03]  /*0b50*/  ISETP.NE.AND P1, PT, R3, UR4, PT ;  /* 0x0000000403007c0c */ /* 0x000fc6000bf25270 */
[----:B------:R1:W-:Y:S04]  /*0b60*/  STG.E.64 desc[UR10][R4.64], RZ ;  /* 0x000000ff04007986 */ /* 0x0003e8000c101b0a */
[----:B------:R1:W-:Y:S04]  /*0b70*/  STG.E.64 desc[UR10][R4.64+0x8], RZ ;  /* 0x000008ff04007986 */ /* 0x0003e8000c101b0a */
[----:B------:R1:W-:Y:S04]  /*0b80*/  STG.E.64 desc[UR10][R4.64+0x10], RZ ;  /* 0x000010ff04007986 */ /* 0x0003e8000c101b0a */
[----:B------:R1:W-:Y:S04]  /*0b90*/  STG.E.64 desc[UR10][R4.64+0x18], RZ ;  /* 0x000018ff04007986 */ /* 0x0003e8000c101b0a */
[----:B------:R1:W-:Y:S04]  /*0ba0*/  STG.E.64 desc[UR10][R4.64+0x20], RZ ;  /* 0x000020ff04007986 */ /* 0x0003e8000c101b0a */
[----:B------:R1:W-:Y:S04]  /*0bb0*/  STG.E.64 desc[UR10][R4.64+0x28], RZ ;  /* 0x000028ff04007986 */ /* 0x0003e8000c101b0a */
[----:B------:R1:W-:Y:S04]  /*0bc0*/  STG.E.64 desc[UR10][R4.64+0x30], RZ ;  /* 0x000030ff04007986 */ /* 0x0003e8000c101b0a */
[----:B------:R1:W-:Y:S01]  /*0bd0*/  STG.E.64 desc[UR10][R4.64+0x38], RZ ;  /* 0x000038ff04007986 */ /* 0x0003e2000c101b0a */
[----:B------:R-:W-:Y:S05]  /*0be0*/  @P1 BRA `(.L_x_8) ;  /* 0xfffffffc00cc1947 */ /* 0x000fea000383ffff */
.L_x_7:
[----:B------:R-:W-:Y:S05]  /*0bf0*/  @!P0 EXIT ;  /* 0x000000000000894d */ /* 0x000fea0003800000 */
[----:B------:R-:W-:Y:S02]  /*0c00*/  ISETP.GE.U32.AND P1, PT, R2, 0x4, PT ;  /* 0x000000040200780c */ /* 0x000fe40003f26070 */
[----:B------:R-:W-:-:S04]  /*0c10*/  LOP3.LUT R8, R11, 0x3, RZ, 0xc0, !PT ;  /* 0x000000030b087812 */ /* 0x000fc800078ec0ff */
[----:B------:R-:W-:-:S07]  /*0c20*/  ISETP.NE.AND P0, PT, R8, RZ, PT ;  /* 0x000000ff0800720c */ /* 0x000fce0003f05270 */
[----:B------:R-:W-:Y:S06]  /*0c30*/  @!P1 BRA `(.L_x_9) ;  /* 0x0000000000349947 */ /* 0x000fec0003800000 */
[----:B-1----:R-:W0:Y:S01]  /*0c40*/  LDC.64 R4, c[0x0][0x380] ;  /* 0x0000e000ff047b82 */ /* 0x002e220000000a00 */
[----:B------:R-:W1:Y:S01]  /*0c50*/  LDCU.64 UR4, c[0x0][0x380] ;  /* 0x00007000ff0477ac */ /* 0x000e620008000a00 */
[C---:B------:R-:W-:Y:S01]  /*0c60*/  IADD3 R2, P1, PT, R0.reuse, R3, RZ ;  /* 0x0000000300027210 */ /* 0x040fe20007f3e0ff */
[----:B------:R-:W-:Y:S02]  /*0c70*/  IMAD.IADD R7, R0, 0x1, R3 ;  /* 0x0000000100077824 */ /* 0x000fe400078e0203 */
[----:B------:R-:W-:Y:S01]  /*0c80*/  VIADD R3, R3, 0x4 ;  /* 0x0000000403037836 */ /* 0x000fe20000000000 */
[----:B------:R-:W-:Y:S02]  /*0c90*/  IADD3.X R9, PT, PT, RZ, RZ, RZ, P1, !PT ;  /* 0x000000ffff097210 */ /* 0x000fe40000ffe4ff */
[----:B-1----:R-:W-:Y:S01]  /*0ca0*/  LEA R6, P1, R2, UR4, 0x3 ;  /* 0x0000000402067c11 */ /* 0x002fe2000f8218ff */
[----:B0-----:R-:W-:-:S03]  /*0cb0*/  IMAD.WIDE.U32 R4, R7, 0x8, R4 ;  /* 0x0000000807047825 */ /* 0x001fc600078e0004 */
[----:B------:R-:W-:Y:S02]  /*0cc0*/  LEA.HI.X R7, R2, UR5, R9, 0x3, P1 ;  /* 0x0000000502077c11 */ /* 0x000fe400088f1c09 */
[----:B------:R0:W-:Y:S04]  /*0cd0*/  STG.E.64 desc[UR10][R4.64], RZ ;  /* 0x000000ff04007986 */ /* 0x0001e8000c101b0a */
[----:B------:R0:W-:Y:S04]  /*0ce0*/  STG.E.64 desc[UR10][R6.64+0x8], RZ ;  /* 0x000008ff06007986 */ /* 0x0001e8000c101b0a */
[----:B------:R0:W-:Y:S04]  /*0cf0*/  STG.E.64 desc[UR10][R6.64+0x10], RZ ;  /* 0x000010ff06007986 */ /* 0x0001e8000c101b0a */
[----:B------:R0:W-:Y:S02]  /*0d00*/  STG.E.64 desc[UR10][R6.64+0x18], RZ ;  /* 0x000018ff06007986 */ /* 0x0001e4000c101b0a */
.L_x_9:
[----:B------:R-:W-:Y:S05]  /*0d10*/  @!P0 EXIT ;  /* 0x000000000000894d */ /* 0x000fea0003800000 */
[----:B------:R-:W-:Y:S02]  /*0d20*/  ISETP.NE.AND P1, PT, R8, 0x1, PT ;  /* 0x000000010800780c */ /* 0x000fe40003f25270 */
[----:B------:R-:W-:-:S04]  /*0d30*/  LOP3.LUT R2, R11, 0x1, RZ, 0xc0, !PT ;  /* 0x000000010b027812 */ /* 0x000fc800078ec0ff */
[----:B------:R-:W-:-:S07]  /*0d40*/  ISETP.NE.U32.AND P0, PT, R2, 0x1, PT ;  /* 0x000000010200780c */ /* 0x000fce0003f05070 */
[----:B------:R-:W-:Y:S06]  /*0d50*/  @!P1 BRA `(.L_x_10) ;  /* 0x00000000002c9947 */ /* 0x000fec0003800000 */
[----:B01----:R-:W0:Y:S01]  /*0d60*/  LDC.64 R4, c[0x0][0x380] ;  /* 0x0000e000ff047b82 */ /* 0x003e220000000a00 */
[----:B------:R-:W1:Y:S01]  /*0d70*/  LDCU.64 UR4, c[0x0][0x380] ;  /* 0x00007000ff0477ac */ /* 0x000e620008000a00 */
[CC--:B------:R-:W-:Y:S02]  /*0d80*/  IADD3 R2, P1, PT, R0.reuse, R3.reuse, RZ ;  /* 0x0000000300027210 */ /* 0x0c0fe40007f3e0ff */
[----:B------:R-:W-:Y:S02]  /*0d90*/  IADD3 R7, PT, PT, R0, R3, RZ ;  /* 0x0000000300077210 */ /* 0x000fe40007ffe0ff */
[----:B------:R-:W-:Y:S01]  /*0da0*/  IADD3 R3, PT, PT, R3, 0x2, RZ ;  /* 0x0000000203037810 */ /* 0x000fe20007ffe0ff */
[----:B------:R-:W-:Y:S01]  /*0db0*/  IMAD.X R9, RZ, RZ, RZ, P1 ;  /* 0x000000ffff097224 */ /* 0x000fe200008e06ff */
[----:B-1----:R-:W-:Y:S01]  /*0dc0*/  LEA R6, P1, R2, UR4, 0x3 ;  /* 0x0000000402067c11 */ /* 0x002fe2000f8218ff */
[----:B0-----:R-:W-:-:S03]  /*0dd0*/  IMAD.WIDE.U32 R4, R7, 0x8, R4 ;  /* 0x0000000807047825 */ /* 0x001fc600078e0004 */
[----:B------:R-:W-:Y:S02]  /*0de0*/  LEA.HI.X R7, R2, UR5, R9, 0x3, P1 ;  /* 0x0000000502077c11 */ /* 0x000fe400088f1c09 */
[----:B------:R2:W-:Y:S04]  /*0df0*/  STG.E.64 desc[UR10][R4.64], RZ ;  /* 0x000000ff04007986 */ /* 0x0005e8000c101b0a */
[----:B------:R2:W-:Y:S03]  /*0e00*/  STG.E.64 desc[UR10][R6.64+0x8], RZ ;  /* 0x000008ff06007986 */ /* 0x0005e6000c101b0a */
.L_x_10:
[----:B------:R-:W-:Y:S05]  /*0e10*/  @P0 EXIT ;  /* 0x000000000000094d */ /* 0x000fea0003800000 */
[----:B012---:R-:W0:Y:S01]  /*0e20*/  LDC.64 R4, c[0x0][0x380] ;  /* 0x0000e000ff047b82 */ /* 0x007e220000000a00 */
[----:B------:R-:W-:-:S05]  /*0e30*/  IADD3 R3, PT, PT, R0, R3, RZ ;  /* 0x0000000300037210 */ /* 0x000fca0007ffe0ff */
[----:B0-----:R-:W-:-:S05]  /*0e40*/  IMAD.WIDE.U32 R2, R3, 0x8, R4 ;  /* 0x0000000803027825 */ /* 0x001fca00078e0004 */
[----:B------:R-:W-:Y:S01]  /*0e50*/  STG.E.64 desc[UR10][R2.64], RZ ;  /* 0x000000ff02007986 */ /* 0x000fe2000c101b0a */
[----:B------:R-:W-:Y:S05]  /*0e60*/  EXIT ;  /* 0x000000000000794d */ /* 0x000fea0003800000 */
.L_x_11:
[----:B------:R-:W-:-:S00]  /*0e70*/  BRA `(.L_x_11) ;  /* 0xfffffffc00fc7947 */ /* 0x000fc0000383ffff */
[----:B------:R-:W-:-:S00]  /*0e80*/  NOP ;  /* 0x0000000000007918 */ /* 0x000fc00000000000 */
[----:B------:R-:W-:-:S00]  /*0e90*/  NOP ;  /* 0x0000000000007918 */ /* 0x000fc00000000000 */
[----:B------:R-:W-:-:S00]  /*0ea0*/  NOP ;  /* 0x0000000000007918 */ /* 0x000fc00000000000 */
[----:B------:R-:W-:-:S00]  /*0eb0*/  NOP ;  /* 0x0000000000007918 */ /* 0x000fc00000000000 */
[----:B------:R-:W-:-:S00]  /*0ec0*/  NOP ;  /* 0x0000000000007918 */ /* 0x000fc00000000000 */
[----:B------:R-:W-:-:S00]  /*0ed0*/  NOP ;  /* 0x0000000000007918 */ /* 0x000fc00000000000 */
[----:B------:R-:W-:-:S00]  /*0ee0*/  NOP ;  /* 0x0000000000007918 */ /* 0x000fc00000000000 */
[----:B------:R-:W-:-:S00]  /*0ef0*/  NOP ;  /* 0x0000000000007918 */ /* 0x000fc00000000000 */
.L_x_19:


//--------------------- .text._Z22DeviceMatrixVectorMultPdS_S_i --------------------------
	.section	.text._Z22DeviceMatrixVectorMultPdS_S_i,"ax",@progbits
	.align	128
        .global         _Z22DeviceMatrixVectorMultPdS_S_i
        .type           _Z22DeviceMatrixVectorMultPdS_S_i,@function
        .size           _Z22DeviceMatrixVectorMultPdS_S_i,(.L_x_20 - _Z22DeviceMatrixVectorMultPdS_S_i)
        .other          _Z22DeviceMatrixVectorMultPdS_S_i,@"STO_CUDA_ENTRY STV_DEFAULT"
_Z22DeviceMatrixVectorMultPdS_S_i:
.text._Z22DeviceMatrixVectorMultPdS_S_i:
[----:B------:R-:W-:Y:S01]  /*0000*/  LDC R1, c[0x0][0x37c] ;  /* 0x0000df00ff017b82 */ /* 0x000fe20000000800 */
[----:B------:R-:W0:Y:S01]  /*0010*/  LDCU UR6, c[0x0][0x398] ;  /* 0x00007300ff0677ac */ /* 0x000e220008000800 */
[----:B------:R-:W1:Y:S01]  /*0020*/  S2R R0, SR_TID.X ;  /* 0x0000000000007919 */ /* 0x000e620000002100 */
[----:B------:R-:W-:Y:S01]  /*0030*/  CS2R R10, SRZ ;  /* 0x00000000000a7805 */ /* 0x000fe2000001ff00 */
[----:B------:R-:W2:Y:S01]  /*0040*/  LDCU.64 UR10, c[0x0][0x358] ;  /* 0x00006b00ff0a77ac */ /* 0x000ea20008000a00 */
[----:B0-----:R-:W-:-:S09]  /*0050*/  UISETP.GE.AND UP0, UPT, UR6, 0x1, UPT ;  /* 0x000000010600788c */ /* 0x001fd2000bf06270 */
[----:B--2---:R-:W-:Y:S05]  /*0060*/  BRA.U !UP0, `(.L_x_12) ;  /* 0x0000000908b07547 */ /* 0x004fea000b800000 */
[----:B------:R-:W-:Y:S02]  /*0070*/  UISETP.GE.U32.AND UP1, UPT, UR6, 0x10, UPT ;  /* 0x000000100600788c */ /* 0x000fe4000bf26070 */
[----:B-1----:R-:W-:Y:S01]  /*0080*/  IMAD R18, R0, UR6, RZ ;  /* 0x0000000600127c24 */ /* 0x002fe2000f8e02ff */
[----:B------:R-:W-:Y:S01]  /*0090*/  ULOP3.LUT UR7, UR6, 0xf, URZ, 0xc0, !UPT ;  /* 0x0000000f06077892 */ /* 0x000fe2000f8ec0ff */
[----:B------:R-:W-:Y:S01]  /*00a0*/  IMAD.MOV.U32 R19, RZ, RZ, RZ ;  /* 0x000000ffff137224 */ /* 0x000fe200078e00ff */
[----:B------:R-:W-:Y:S02]  /*00b0*/  CS2R R10, SRZ ;  /* 0x00000000000a7805 */ /* 0x000fe4000001ff00 */
[----:B------:R-:W-:Y:S02]  /*00c0*/  UISETP.NE.AND UP0, UPT, UR7, URZ, UPT ;  /* 0x000000ff0700728c */ /* 0x000fe4000bf05270 */
[----:B------:R-:W-:Y:S09]  /*00d0*/  BRA.U !UP1, `(.L_x_13) ;  /* 0x0000000509207547 */ /* 0x000ff2000b800000 */
[----:B------:R-:W0:Y:S01]  /*00e0*/  LDC.64 R2, c[0x0][0x388] ;  /* 0x0000e200ff027b82 */ /* 0x000e220000000a00 */
[----:B------:R-:W1:Y:S01]  /*00f0*/  LDCU.64 UR4, c[0x0][0x390] ;  /* 0x00007200ff0477ac */ /* 0x000e620008000a00 */
[----:B------:R-:W-:Y:S01]  /*0100*/  CS2R R10, SRZ ;  /* 0x00000000000a7805 */ /* 0x000fe2000001ff00 */
[----:B------:R-:W-:-:S04]  /*0110*/  ULOP3.LUT UR8, UR6, 0x7ffffff0, URZ, 0xc0, !UPT ;  /* 0x7ffffff006087892 */ /* 0x000fc8000f8ec0ff */
[----:B------:R-:W-:Y:S02]  /*0120*/  UIADD3 UR9, UPT, UPT, -UR8, URZ, URZ ;  /* 0x000000ff08097290 */ /* 0x000fe4000fffe1ff */
[----:B------:R-:W-:Y:S01]  /*0130*/  MOV R19, UR8 ;  /* 0x0000000800137c02 */ /* 0x000fe20008000f00 */
[----:B-1----:R-:W-:-:S04]  /*0140*/  UIADD3 UR4, UP1, UPT, UR4, 0x40, URZ ;  /* 0x0000004004047890 */ /* 0x002fc8000ff3e0ff */
[----:B------:R-:W-:Y:S01]  /*0150*/  UIADD3.X UR5, UPT, UPT, URZ, UR5, URZ, UP1, !UPT ;  /* 0x00000005ff057290 */ /* 0x000fe20008ffe4ff */
[----:B0-----:R-:W-:-:S04]  /*0160*/  IMAD.WIDE.U32 R2, R18, 0x8, R2 ;  /* 0x0000000812027825 */ /* 0x001fc800078e0002 */
[----:B------:R-:W-:Y:S01]  /*0170*/  IMAD.U32 R8, RZ, RZ, UR4 ;  /* 0x00000004ff087e24 */ /* 0x000fe2000f8e00ff */
[----:B------:R-:W-:Y:S01]  /*0180*/  IADD3 R12, P0, PT, R2, 0x40, RZ ;  /* 0x00000040020c7810 */ /* 0x000fe20007f1e0ff */
[----:B------:R-:W-:-:S04]  /*0190*/  IMAD.U32 R9, RZ, RZ, UR5 ;  /* 0x00000005ff097e24 */ /* 0x000fc8000f8e00ff */
[----:B------:R-:W-:-:S08]  /*01a0*/  IMAD.X R13, RZ, RZ, R3, P0 ;  /* 0x000000ffff0d7224 */ /* 0x000fd000000e0603 */
.L_x_14:
[----:B------:R-:W-:Y:S01]  /*01b0*/  MOV R2, R12 ;  /* 0x0000000c00027202 */ /* 0x000fe20000000f00 */
[----:B------:R-:W-:Y:S01]  /*01c0*/  IMAD.MOV.U32 R3, RZ, RZ, R13 ;  /* 0x000000ffff037224 */ /* 0x000fe200078e000d */
[----:B------:R-:W-:Y:S01]  /*01d0*/  MOV R6, R8 ;  /* 0x0000000800067202 */ /* 0x000fe20000000f00 */
[----:B------:R-:W-:-:S03]  /*01e0*/  IMAD.MOV.U32 R7, RZ, RZ, R9 ;  /* 0x000000ffff077224 */ /* 0x000fc600078e0009 */
[----:B------:R-:W2:Y:S04]  /*01f0*/  LDG.E.64 R12, desc[UR10][R2.64+-0x40] ;  /* 0xffffc00a020c7981 */ /* 0x000ea8000c1e1b00 */
[----:B------:R-:W2:Y:S04]  /*0200*/  LDG.E.64 R24, desc[UR10][R6.64+-0x40] ;  /* 0xffffc00a06187981 */ /* 0x000ea8000c1e1b00 */
[----:B------:R-:W3:Y:S04]  /*0210*/  LDG.E.64 R4, desc[UR10][R2.64+-0x38] ;  /* 0xffffc80a02047981 */ /* 0x000ee8000c1e1b00 */
[----:B------:R-:W3:Y:S04]  /*0220*/  LDG.E.64 R8, desc[UR10][R6.64+-0x38] ;  /* 0xffffc80a06087981 */ /* 0x000ee8000c1e1b00 */
[----:B------:R-:W4:Y:S04]  /*0230*/  LDG.E.64 R20, desc[UR10][R2.64+-0x30] ;  /* 0xffffd00a02147981 */ /* 0x000f28000c1e1b00 */
[----:B------:R-:W4:Y:S04]  /*0240*/  LDG.E.64 R22, desc[UR10][R6.64+-0x30] ;  /* 0xffffd00a06167981 */ /* 0x000f28000c1e1b00 */
[----:B------:R-:W5:Y:S04]  /*0250*/  LDG.E.64 R14, desc[UR10][R2.64+-0x28] ;  /* 0xffffd80a020e7981 */ /* 0x000f68000c1e1b00 */
[----:B------:R-:W5:Y:S01]  /*0260*/  LDG.E.64 R16, desc[UR10][R6.64+-0x28] ;  /* 0xffffd80a06107981 */ /* 0x000f62000c1e1b00 */
[----:B--2---:R-:W-:-:S03]  /*0270*/  DFMA R24, R12, R24, R10 ;  /* 0x000000180c18722b */ /* 0x004fc6000000000a */
[----:B------:R-:W2:Y:S04]  /*0280*/  LDG.E.64 R10, desc[UR10][R2.64+-0x20] ;  /* 0xffffe00a020a7981 */ /* 0x000ea8000c1e1b00 */
[----:B------:R-:W2:Y:S01]  /*0290*/  LDG.E.64 R12, desc[UR10][R6.64+-0x20] ;  /* 0xffffe00a060c7981 */ /* 0x000ea2000c1e1b00 */
[----:B---3--:R-:W-:-:S03]  /*02a0*/  DFMA R24, R4, R8, R24 ;  /* 0x000000080418722b */ /* 0x008fc60000000018 */
[----:B------:R-:W3:Y:S04]  /*02b0*/  LDG.E.64 R4, desc[UR10][R2.64+-0x18] ;  /* 0xffffe80a02047981 */ /* 0x000ee8000c1e1b00 */
[----:B------:R-:W3:Y:S01]  /*02c0*/  LDG.E.64 R8, desc[UR10][R6.64+-0x18] ;  /* 0xffffe80a06087981 */ /* 0x000ee2000c1e1b00 */
[----:B----4-:R-:W-:-:S03]  /*02d0*/  DFMA R24, R20, R22, R24 ;  /* 0x000000161418722b */ /* 0x010fc60000000018 */
[----:B------:R-:W4:Y:S04]  /*02e0*/  LDG.E.64 R20, desc[UR10][R2.64+-0x10] ;  /* 0xfffff00a02147981 */ /* 0x000f28000c1e1b00 */
[----:B------:R-:W4:Y:S01]  /*02f0*/  LDG.E.64 R22, desc[UR10][R6.64+-0x10] ;  /* 0xfffff00a06167981 */ /* 0x000f22000c1e1b00 */
[----:B-----5:R-:W-:-:S03]  /*0300*/  DFMA R24, R14, R16, R24 ;  /* 0x000000100e18722b */ /* 0x020fc60000000018 */
        /* <DEDUP_REMOVED lines=26> */
[----:B------:R-:W-:-:S04]  /*04b0*/  UIADD3 UR9, UPT, UPT, UR9, 0x10, URZ ;  /* 0x0000001009097890 */ /* 0x000fc8000fffe0ff */
[----:B------:R-:W-:Y:S01]  /*04c0*/  UISETP.NE.AND UP1, UPT, UR9, URZ, UPT ;  /* 0x000000ff0900728c */ /* 0x000fe2000bf25270 */
[----:B--2---:R-:W-:Y:S01]  /*04d0*/  DFMA R10, R10, R12, R24 ;  /* 0x0000000c0a0a722b */ /* 0x004fe20000000018 */
[----:B------:R-:W-:-:S04]  /*04e0*/  IADD3 R12, P0, PT, R2, 0x80, RZ ;  /* 0x00000080020c7810 */ /* 0x000fc80007f1e0ff */
[----:B------:R-:W-:-:S03]  /*04f0*/  IADD3.X R13, PT, PT, RZ, R3, RZ, P0, !PT ;  /* 0x00000003ff0d7210 */ /* 0x000fc600007fe4ff */
[----:B---3--:R-:W-:Y:S01]  /*0500*/  DFMA R4, R4, R8, R10 ;  /* 0x000000080404722b */ /* 0x008fe2000000000a */
[----:B------:R-:W-:-:S05]  /*0510*/  IADD3 R8, P1, PT, R6, 0x80, RZ ;  /* 0x0000008006087810 */ /* 0x000fca0007f3e0ff */
[----:B------:R-:W-:Y:S02]  /*0520*/  IMAD.X R9, RZ, RZ, R7, P1 ;  /* 0x000000ffff097224 */ /* 0x000fe400008e0607 */
[----:B----4-:R-:W-:-:S08]  /*0530*/  DFMA R4, R20, R22, R4 ;  /* 0x000000161404722b */ /* 0x010fd00000000004 */
[----:B-----5:R-:W-:Y:S01]  /*0540*/  DFMA R10, R16, R14, R4 ;  /* 0x0000000e100a722b */ /* 0x020fe20000000004 */
[----:B------:R-:W-:Y:S10]  /*0550*/  BRA.U UP1, `(.L_x_14) ;  /* 0xfffffffd01147547 */ /* 0x000ff4000b83ffff */
.L_x_13:
[----:B------:R-:W-:Y:S05]  /*0560*/  BRA.U !UP0, `(.L_x_12) ;  /* 0x0000000508707547 */ /* 0x000fea000b800000 */
[----:B------:R-:W-:Y:S02]  /*0570*/  UISETP.GE.U32.AND UP0, UPT, UR7, 0x8, UPT ;  /* 0x000000080700788c */ /* 0x000fe4000bf06070 */
[----:B------:R-:W-:-:S04]  /*0580*/  ULOP3.LUT UR5, UR6, 0x7, URZ, 0xc0, !UPT ;  /* 0x0000000706057892 */ /* 0x000fc8000f8ec0ff */
[----:B------:R-:W-:-:S03]  /*0590*/  UISETP.NE.AND UP1, UPT, UR5, URZ, UPT ;  /* 0x000000ff0500728c */ /* 0x000fc6000bf25270 */
[----:B------:R-:W-:Y:S08]  /*05a0*/  BRA.U !UP0, `(.L_x_15) ;  /* 0x00000001088c7547 */ /* 0x000ff0000b800000 */
[----:B------:R-:W0:Y:S01]  /*05b0*/  LDC.64 R12, c[0x0][0x388] ;  /* 0x0000e200ff0c7b82 */ /* 0x000e220000000a00 */
[----:B------:R-:W1:Y:S01]  /*05c0*/  LDCU.64 UR8, c[0x0][0x388] ;  /* 0x00007100ff0877ac */ /* 0x000e620008000a00 */
[CC--:B------:R-:W-:Y:S02]  /*05d0*/  IADD3 R3, PT, PT, R18.reuse, R19.reuse, RZ ;  /* 0x0000001312037210 */ /* 0x0c0fe40007ffe0ff */
[----:B------:R-:W-:-:S04]  /*05e0*/  IADD3 R6, P0, PT, R18, R19, RZ ;  /* 0x0000001312067210 */ /* 0x000fc80007f1e0ff */
[----:B------:R-:W2:Y:S01]  /*05f0*/  LDC.64 R4, c[0x0][0x390] ;  /* 0x0000e400ff047b82 */ /* 0x000ea20000000a00 */
[----:B0-----:R-:W-:-:S04]  /*0600*/  IMAD.WIDE.U32 R12, R3, 0x8, R12 ;  /* 0x00000008030c7825 */ /* 0x001fc800078e000c */
[----:B------:R-:W-:Y:S01]  /*0610*/  IMAD.X R3, RZ, RZ, RZ, P0 ;  /* 0x000000ffff037224 */ /* 0x000fe200000e06ff */
[C---:B-1----:R-:W-:Y:S01]  /*0620*/  LEA R2, P0, R6.reuse, UR8, 0x3 ;  /* 0x0000000806027c11 */ /* 0x042fe2000f8018ff */
[----:B------:R-:W3:Y:S01]  /*0630*/  LDG.E.64 R12, desc[UR10][R12.64] ;  /* 0x0000000a0c0c7981 */ /* 0x000ee2000c1e1b00 */
[----:B--2---:R-:W-:Y:S02]  /*0640*/  IMAD.WIDE.U32 R4, R19, 0x8, R4 ;  /* 0x0000000813047825 */ /* 0x004fe400078e0004 */
[----:B------:R-:W-:-:S03]  /*0650*/  LEA.HI.X R3, R6, UR9, R3, 0x3, P0 ;  /* 0x0000000906037c11 */ /* 0x000fc600080f1c03 */
[----:B------:R-:W3:Y:S04]  /*0660*/  LDG.E.64 R24, desc[UR10][R4.64] ;  /* 0x0000000a04187981 */ /* 0x000ee8000c1e1b00 */
[----:B------:R-:W2:Y:S04]  /*0670*/  LDG.E.64 R14, desc[UR10][R4.64+0x8] ;  /* 0x0000080a040e7981 */ /* 0x000ea8000c1e1b00 */
[----:B------:R-:W2:Y:S04]  /*0680*/  LDG.E.64 R16, desc[UR10][R2.64+0x8] ;  /* 0x0000080a02107981 */ /* 0x000ea8000c1e1b00 */
[----:B------:R-:W4:Y:S04]  /*0690*/  LDG.E.64 R20, desc[UR10][R4.64+0x10] ;  /* 0x0000100a04147981 */ /* 0x000f28000c1e1b00 */
[----:B------:R-:W4:Y:S04]  /*06a0*/  LDG.E.64 R22, desc[UR10][R2.64+0x10] ;  /* 0x0000100a02167981 */ /* 0x000f28000c1e1b00 */
[----:B------:R-:W5:Y:S04]  /*06b0*/  LDG.E.64 R8, desc[UR10][R4.64+0x18] ;  /* 0x0000180a04087981 */ /* 0x000f68000c1e1b00 */
[----:B------:R-:W5:Y:S04]  /*06c0*/  LDG.E.64 R6, desc[UR10][R2.64+0x18] ;  /* 0x0000180a02067981 */ /* 0x000f68000c1e1b00 */
[----:B------:R-:W5:Y:S04]  /*06d0*/  LDG.E.64 R26, desc[UR10][R4.64+0x38] ;  /* 0x0000380a041a7981 */ /* 0x000f68000c1e1b00 */
[----:B------:R-:W5:Y:S01]  /*06e0*/  LDG.E.64 R28, desc[UR10][R2.64+0x38] ;  /* 0x0000380a021c7981 */ /* 0x000f62000c1e1b00 */
[----:B---3--:R-:W-:-:S03]  /*06f0*/  DFMA R24, R12, R24, R10 ;  /* 0x000000180c18722b */ /* 0x008fc6000000000a */
[----:B------:R-:W3:Y:S04]  /*0700*/  LDG.E.64 R10, desc[UR10][R4.64+0x20] ;  /* 0x0000200a040a7981 */ /* 0x000ee8000c1e1b00 */
[----:B------:R-:W3:Y:S01]  /*0710*/  LDG.E.64 R12, desc[UR10][R2.64+0x20] ;  /* 0x0000200a020c7981 */ /* 0x000ee2000c1e1b00 */
[----:B--2---:R-:W-:-:S03]  /*0720*/  DFMA R24, R16, R14, R24 ;  /* 0x0000000e1018722b */ /* 0x004fc60000000018 */
[----:B------:R-:W2:Y:S04]  /*0730*/  LDG.E.64 R14, desc[UR10][R4.64+0x28] ;  /* 0x0000280a040e7981 */ /* 0x000ea8000c1e1b00 */
[----:B------:R-:W2:Y:S01]  /*0740*/  LDG.E.64 R16, desc[UR10][R2.64+0x28] ;  /* 0x0000280a02107981 */ /* 0x000ea2000c1e1b00 */
[----:B----4-:R-:W-:-:S03]  /*0750*/  DFMA R20, R22, R20, R24 ;  /* 0x000000141614722b */ /* 0x010fc60000000018 */
[----:B------:R-:W4:Y:S04]  /*0760*/  LDG.E.64 R24, desc[UR10][R4.64+0x30] ;  /* 0x0000300a04187981 */ /* 0x000f28000c1e1b00 */
[----:B------:R-:W4:Y:S01]  /*0770*/  LDG.E.64 R22, desc[UR10][R2.64+0x30] ;  /* 0x0000300a02167981 */ /* 0x000f22000c1e1b00 */
[----:B-----5:R-:W-:Y:S01]  /*0780*/  DFMA R6, R6, R8, R20 ;  /* 0x000000080606722b */ /* 0x020fe20000000014 */
[----:B------:R-:W-:-:S07]  /*0790*/  IADD3 R19, PT, PT, R19, 0x8, RZ ;  /* 0x0000000813137810 */ /* 0x000fce0007ffe0ff */
[----:B---3--:R-:W-:-:S08]  /*07a0*/  DFMA R6, R12, R10, R6 ;  /* 0x0000000a0c06722b */ /* 0x008fd00000000006 */
[----:B--2---:R-:W-:-:S08]  /*07b0*/  DFMA R6, R16, R14, R6 ;  /* 0x0000000e1006722b */ /* 0x004fd00000000006 */
[----:B----4-:R-:W-:-:S08]  /*07c0*/  DFMA R6, R22, R24, R6 ;  /* 0x000000181606722b */ /* 0x010fd00000000006 */
[----:B------:R-:W-:-:S11]  /*07d0*/  DFMA R10, R28, R26, R6 ;  /* 0x0000001a1c0a722b */ /* 0x000fd60000000006 */
.L_x_15:
[----:B------:R-:W-:Y:S05]  /*07e0*/  BRA.U !UP1, `(.L_x_12) ;  /* 0x0000000109d07547 */ /* 0x000fea000b800000 */
[----:B------:R-:W-:Y:S02]  /*07f0*/  UISETP.GE.U32.AND UP0, UPT, UR5, 0x4, UPT ;  /* 0x000000040500788c */ /* 0x000fe4000bf06070 */
[----:B------:R-:W-:-:S04]  /*0800*/  ULOP3.LUT UR4, UR6, 0x3, URZ, 0xc0, !UPT ;  /* 0x0000000306047892 */ /* 0x000fc8000f8ec0ff */
[----:B------:R-:W-:-:S03]  /*0810*/  UISETP.NE.AND UP1, UPT, UR4, URZ, UPT ;  /* 0x000000ff0400728c */ /* 0x000fc6000bf25270 */
[----:B------:R-:W-:Y:S08]  /*0820*/  BRA.U !UP0, `(.L_x_16) ;  /* 0x00000001085c7547 */ /* 0x000ff0000b800000 */
[----:B------:R-:W0:Y:S01]  /*0830*/  LDC.64 R2, c[0x0][0x388] ;  /* 0x0000e200ff027b82 */ /* 0x000e220000000a00 */
[----:B------:R-:W1:Y:S01]  /*0840*/  LDCU.64 UR6, c[0x0][0x388] ;  /* 0x00007100ff0677ac */ /* 0x000e620008000a00 */
[C---:B------:R-:W-:Y:S01]  /*0850*/  IMAD.IADD R21, R18.reuse, 0x1, R19 ;  /* 0x0000000112157824 */ /* 0x040fe200078e0213 */
[----:B------:R-:W-:-:S05]  /*0860*/  IADD3 R4, P0, PT, R18, R19, RZ ;  /* 0x0000001312047210 */ /* 0x000fca0007f1e0ff */
[----:B------:R-:W2:Y:S01]  /*0870*/  LDC.64 R24, c[0x0][0x390] ;  /* 0x0000e400ff187b82 */ /* 0x000ea20000000a00 */
[----:B0-----:R-:W-:Y:S01]  /*0880*/  IMAD.WIDE.U32 R20, R21, 0x8, R2 ;  /* 0x0000000815147825 */ /* 0x001fe200078e0002 */
[----:B------:R-:W-:Y:S02]  /*0890*/  IADD3.X R3, PT, PT, RZ, RZ, RZ, P0, !PT ;  /* 0x000000ffff037210 */ /* 0x000fe400007fe4ff */
[----:B-1----:R-:W-:-:S03]  /*08a0*/  LEA R16, P0, R4, UR6, 0x3 ;  /* 0x0000000604107c11 */ /* 0x002fc6000f8018ff */
[----:B------:R-:W3:Y:S01]  /*08b0*/  LDG.E.64 R20, desc[UR10][R20.64] ;  /* 0x0000000a14147981 */ /* 0x000ee2000c1e1b00 */
[----:B--2---:R-:W-:Y:S01]  /*08c0*/  IMAD.WIDE.U32 R24, R19, 0x8, R24 ;  /* 0x0000000813187825 */ /* 0x004fe200078e0018 */
[----:B------:R-:W-:-:S04]  /*08d0*/  LEA.HI.X R17, R4, UR7, R3, 0x3, P0 ;  /* 0x0000000704117c11 */ /* 0x000fc800080f1c03 */
[----:B------:R-:W3:Y:S04]  /*08e0*/  LDG.E.64 R22, desc[UR10][R24.64] ;  /* 0x0000000a18167981 */ /* 0x000ee8000c1e1b00 */
[----:B------:R-:W2:Y:S04]  /*08f0*/  LDG.E.64 R8, desc[UR10][R24.64+0x8] ;  /* 0x0000080a18087981 */ /* 0x000ea8000c1e1b00 */
[----:B------:R-:W2:Y:S04]  /*0900*/  LDG.E.64 R6, desc[UR10][R16.64+0x8] ;  /* 0x0000080a10067981 */ /* 0x000ea8000c1e1b00 */
[----:B------:R-:W4:Y:S04]  /*0910*/  LDG.E.64 R4, desc[UR10][R24.64+0x10] ;  /* 0x0000100a18047981 */ /* 0x000f28000c1e1b00 */
[----:B------:R-:W4:Y:S04]  /*0920*/  LDG.E.64 R2, desc[UR10][R16.64+0x10] ;  /* 0x0000100a10027981 */ /* 0x000f28000c1e1b00 */
[----:B------:R-:W5:Y:S04]  /*0930*/  LDG.E.64 R12, desc[UR10][R24.64+0x18] ;  /* 0x0000180a180c7981 */ /* 0x000f68000c1e1b00 */
[----:B------:R-:W5:Y:S01]  /*0940*/  LDG.E.64 R14, desc[UR10][R16.64+0x18] ;  /* 0x0000180a100e7981 */ /* 0x000f62000c1e1b00 */
[----:B------:R-:W-:Y:S01]  /*0950*/  VIADD R19, R19, 0x4 ;  /* 0x0000000413137836 */ /* 0x000fe20000000000 */
[----:B---3--:R-:W-:-:S08]  /*0960*/  DFMA R22, R20, R22, R10 ;  /* 0x000000161416722b */ /* 0x008fd0000000000a */
[----:B--2---:R-:W-:-:S08]  /*0970*/  DFMA R6, R6, R8, R22 ;  /* 0x000000080606722b */ /* 0x004fd00000000016 */
[----:B----4-:R-:W-:-:S08]  /*0980*/  DFMA R2, R2, R4, R6 ;  /* 0x000000040202722b */ /* 0x010fd00000000006 */
[----:B-----5:R-:W-:-:S11]  /*0990*/  DFMA R10, R14, R12, R2 ;  /* 0x0000000c0e0a722b */ /* 0x020fd60000000002 */
.L_x_16:
[----:B------:R-:W-:Y:S05]  /*09a0*/  BRA.U !UP1, `(.L_x_12) ;  /* 0x0000000109607547 */ /* 0x000fea000b800000 */
[----:B------:R-:W0:Y:S01]  /*09b0*/  LDC.64 R2, c[0x0][0x390] ;  /* 0x0000e400ff027b82 */ /* 0x000e220000000a00 */
[----:B------:R-:W-:Y:S01]  /*09c0*/  IADD3 R7, PT, PT, R18, R19, RZ ;  /* 0x0000001312077210 */ /* 0x000fe20007ffe0ff */
[----:B------:R-:W-:-:S06]  /*09d0*/  UIADD3 UR4, UPT, UPT, -UR4, URZ, URZ ;  /* 0x000000ff04047290 */ /* 0x000fcc000fffe1ff */
[----:B------:R-:W1:Y:S01]  /*09e0*/  LDC.64 R4, c[0x0][0x388] ;  /* 0x0000e200ff047b82 */ /* 0x000e620000000a00 */
[----:B0-----:R-:W-:-:S04]  /*09f0*/  IMAD.WIDE.U32 R2, R19, 0x8, R2 ;  /* 0x0000000813027825 */ /* 0x001fc800078e0002 */
[----:B------:R-:W-:Y:S01]  /*0a00*/  IMAD.MOV.U32 R8, RZ, RZ, R2 ;  /* 0x000000ffff087224 */ /* 0x000fe200078e0002 */
[----:B------:R-:W-:Y:S01]  /*0a10*/  MOV R9, R3 ;  /* 0x0000000300097202 */ /* 0x000fe20000000f00 */
[----:B-1----:R-:W-:-:S04]  /*0a20*/  IMAD.WIDE.U32 R4, R7, 0x8, R4 ;  /* 0x0000000807047825 */ /* 0x002fc800078e0004 */
[----:B------:R-:W-:Y:S01]  /*0a30*/  IMAD.MOV.U32 R6, RZ, RZ, R4 ;  /* 0x000000ffff067224 */ /* 0x000fe200078e0004 */
[----:B------:R-:W-:-:S07]  /*0a40*/  MOV R7, R5 ;  /* 0x0000000500077202 */ /* 0x000fce0000000f00 */
.L_x_17:
[----:B------:R-:W-:Y:S01]  /*0a50*/  IMAD.MOV.U32 R2, RZ, RZ, R6 ;  /* 0x000000ffff027224 */ /* 0x000fe200078e0006 */
[----:B------:R-:W-:Y:S01]  /*0a60*/  MOV R3, R7 ;  /* 0x0000000700037202 */ /* 0x000fe20000000f00 */
[----:B------:R-:W-:Y:S01]  /*0a70*/  IMAD.MOV.U32 R4, RZ, RZ, R8 ;  /* 0x000000ffff047224 */ /* 0x000fe200078e0008 */
[----:B------:R-:W-:-:S04]  /*0a80*/  MOV R5, R9 ;  /* 0x0000000900057202 */ /* 0x000fc80000000f00 */
[----:B------:R-:W2:Y:S04]  /*0a90*/  LDG.E.64 R2, desc[UR10][R2.64] ;  /* 0x0000000a02027981 */ /* 0x000ea8000c1e1b00 */
[----:B------:R-:W2:Y:S01]  /*0aa0*/  LDG.E.64 R4, desc[UR10][R4.64] ;  /* 0x0000000a04047981 */ /* 0x000ea2000c1e1b00 */
[----:B------:R-:W-:Y:S01]  /*0ab0*/  UIADD3 UR4, UPT, UPT, UR4, 0x1, URZ ;  /* 0x0000000104047890 */ /* 0x000fe2000fffe0ff */
[----:B------:R-:W-:Y:S02]  /*0ac0*/  IADD3 R8, P0, PT, R8, 0x8, RZ ;  /* 0x0000000808087810 */ /* 0x000fe40007f1e0ff */
[----:B------:R-:W-:Y:S01]  /*0ad0*/  IADD3 R6, P1, PT, R6, 0x8, RZ ;  /* 0x0000000806067810 */ /* 0x000fe20007f3e0ff */
[----:B------:R-:W-:Y:S02]  /*0ae0*/  UISETP.NE.AND UP0, UPT, UR4, URZ, UPT ;  /* 0x000000ff0400728c */ /* 0x000fe4000bf05270 */
[----:B------:R-:W-:Y:S01]  /*0af0*/  IMAD.X R9, RZ, RZ, R9, P0 ;  /* 0x000000ffff097224 */ /* 0x000fe200000e0609 */
[----:B------:R-:W-:Y:S01]  /*0b00*/  IADD3.X R7, PT, PT, RZ, R7, RZ, P1, !PT ;  /* 0x00000007ff077210 */ /* 0x000fe20000ffe4ff */
[----:B--2---:R-:W-:-:S05]  /*0b10*/  DFMA R10, R2, R4, R10 ;  /* 0x00000004020a722b */ /* 0x004fca000000000a */
[----:B------:R-:W-:Y:S06]  /*0b20*/  BRA.U UP0, `(.L_x_17) ;  /* 0xfffffffd00c87547 */ /* 0x000fec000b83ffff */
.L_x_12:
[----:B------:R-:W1:Y:S02]  /*0b30*/  LDC.64 R2, c[0x0][0x380] ;  /* 0x0000e000ff027b82 */ /* 0x000e640000000a00 */
[----:B-1----:R-:W-:-:S05]  /*0b40*/  IMAD.WIDE.U32 R2, R0, 0x8, R2 ;  /* 0x0000000800027825 */ /* 0x002fca00078e0002 */
[----:B------:R-:W-:Y:S01]  /*0b50*/  STG.E.64 desc[UR10][R2.64], R10 ;  /* 0x0000000a02007986 */ /* 0x000fe2000c101b0a */
[----:B------:R-:W-:Y:S05]  /*0b60*/  EXIT ;  /* 0x000000000000794d */ /* 0x000fea0003800000 */
.L_x_18:
        /* <DEDUP_REMOVED lines=9> */
.L_x_20:


//--------------------- .nv.shared.reserved.0     --------------------------
	.section	.nv.shared.reserved.0,"aw",@nobits
	.weak		__nv_reservedSMEM_offset_0_alias
	.size		__nv_reservedSMEM_offset_0_alias, 0, 64
	.other		__nv_reservedSMEM_offset_0_alias,@"STO_CUDA_RESERVED_SHARED STV_DEFAULT"
__nv_reservedSMEM_offset_0_alias:
	.zero		0
	.zero		64


//--------------------- .nv.constant0._Z22DeviceMatrixMatrixMultPdS_S_ii --------------------------
	.section	.nv.constant0._Z22DeviceMatrixMatrixMultPdS_S_ii,"a",@progbits
	.sectionflags	@""
	.align	4
.nv.constant0._Z22DeviceMatrixMatrixMultPdS_S_ii:
	.zero		928


//--------------------- .nv.constant0._Z22DeviceMatrixVectorMultPdS_S_i --------------------------
	.section	.nv.constant0._Z22DeviceMatrixVectorMultPdS_S_i,"a",@progbits
	.sectionflags	@""
	.align	4
.nv.constant0._Z22DeviceMatrixVectorMultPdS_S_i:
	.zero		924


//--------------------- SYMBOLS --------------------------

	.type		.nv.reservedSmem.offset0,@object
	.size		.nv.reservedSmem.offset0,0x4
